	.target	sm_100a

	.elftype	@"ET_EXEC"


//--------------------- .note.nv.tkinfo           --------------------------
	.section	.note.nv.tkinfo,"",@"SHT_NOTE"
	.sectionflags	@"SHF_NOTE_NV_TKINFO"
	.tkinfo
        /*0018*/ 	.word	0x00000002
        /*0030*/ 	.string	""
        /*0030*/ 	.string	"ptxas"
        /*0030*/ 	.string	"Cuda compilation tools, release 13.0, V13.0.88"
        /*0030*/ 	.string	"Build cuda_13.0.r13.0/compiler.36424714_0"
        /*0030*/ 	.string	"-arch sm_100a -m 64 "



//--------------------- .note.nv.cuinfo           --------------------------
	.section	.note.nv.cuinfo,"",@"SHT_NOTE"
	.sectionflags	@"SHF_NOTE_NV_CUINFO"
        /*0018*/ 	.short	0x0002
        /*001a*/ 	.short	0x0064
        /*001c*/ 	.short	0x0082
	.zero		2


//--------------------- .nv.info                  --------------------------
	.section	.nv.info,"",@"SHT_CUDA_INFO"
	.align	4


	//----- nvinfo : EIATTR_REGCOUNT
	.align		4
        /*0000*/ 	.byte	0x04, 0x2f
        /*0002*/ 	.short	(.L_19 - .L_18)
	.align		4
.L_18:
        /*0004*/ 	.word	index@(_ZN7cutlass13device_kernelINS_4gemm6kernel13GemmUniversalIN4cute5tupleIJiiiiEEENS1_10collective13CollectiveMmaINS1_35MainloopSm100TmaUmmaWarpSpecializedILi17ELi2ELi4ENS5_IJNS4_1CILi1EEESB_SB_EEEEENS5_IJNSA_ILi128EEENSA_ILi64EEESF_EEENS_12float_e4m3_tENS5_IJlSB_lEEESH_SI_NS4_8TiledMMAINS4_8MMA_AtomIJNS4_10MMA_TraitsINS4_19SM100_MMA_F8F6F4_SSEJSH_SH_fSE_SF_NS4_17integral_constantINS4_4UMMA5MajorELSP_0EEESQ_NSN_INSO_7ScaleInELSR_0EEESS_EEEEEENS4_6LayoutISC_NS5_IJNSA_ILi0EEESW_SW_EEEEENS5_IJNS4_10UnderscoreESZ_SZ_EEEEENS4_13SM90_TMA_LOADENS4_14ComposedLayoutINS4_7SwizzleILi2ELi4ELi3EEENS4_18smem_ptr_flag_bitsILi8EEENSV_INS5_IJNSA_ILi8EEESF_EEENS5_IJSF_SB_EEEEEEEvNS4_8identityES12_S1C_vS1D_EENS_8epilogue10collective18CollectiveEpilogueINS1F_23Sm100TmaWarpSpecializedILi1ELi1ELi64ELb0ELb0EEEJSG_NS5_IJNSV_ISE_SB_EENSV_ISF_SB_EEEEESH_SI_SH_SI_NS1F_6fusion15FusionCallbacksIS1J_NS1N_23LinCombPerRowBiasEltActINS1F_6thread4ReLuESH_fSH_SH_fLi16ELNS_15FloatRoundStyleE2EEESG_S1M_JEEENS4_5SM1004TMEM4LOAD26SM100_TMEM_LOAD_32dp32b64xES12_S1C_NS4_39AutoVectorizingCopyWithAssumedAlignmentILi128EEENS4_14SM90_TMA_STOREES1C_S20_S20_EEEvvEEEEvNT_6ParamsE)
        /*0008*/ 	.word	0x000000fe


	//----- nvinfo : EIATTR_FRAME_SIZE
	.align		4
.L_19:
        /*000c*/ 	.byte	0x04, 0x11
        /*000e*/ 	.short	(.L_21 - .L_20)
	.align		4
.L_20:
        /*0010*/ 	.word	index@($__internal_2_$__cuda_sm10x_tcgen05_guardrail_trap_unallocated_columns_being_dealloced)
        /*0014*/ 	.word	0x00000000


	//----- nvinfo : EIATTR_FRAME_SIZE
	.align		4
.L_21:
        /*0018*/ 	.byte	0x04, 0x11
        /*001a*/ 	.short	(.L_23 - .L_22)
	.align		4
.L_22:
        /*001c*/ 	.word	index@($__internal_1_$__cuda_sm10x_tcgen05_guardrail_trap_phase_invalid_during_alloc)
        /*0020*/ 	.word	0x00000000


	//----- nvinfo : EIATTR_FRAME_SIZE
	.align		4
.L_23:
        /*0024*/ 	.byte	0x04, 0x11
        /*0026*/ 	.short	(.L_25 - .L_24)
	.align		4
.L_24:
        /*0028*/ 	.word	index@($__internal_0_$__cuda_sm10x_tcgen05_guardrail_trap_col_being_dealloced_not_returned_by_alloc)
        /*002c*/ 	.word	0x00000000


	//----- nvinfo : EIATTR_FRAME_SIZE
	.align		4
.L_25:
        /*0030*/ 	.byte	0x04, 0x11
        /*0032*/ 	.short	(.L_27 - .L_26)
	.align		4
.L_26:
        /*0034*/ 	.word	index@(_ZN7cutlass13device_kernelINS_4gemm6kernel13GemmUniversalIN4cute5tupleIJiiiiEEENS1_10collective13CollectiveMmaINS1_35MainloopSm100TmaUmmaWarpSpecializedILi17ELi2ELi4ENS5_IJNS4_1CILi1EEESB_SB_EEEEENS5_IJNSA_ILi128EEENSA_ILi64EEESF_EEENS_12float_e4m3_tENS5_IJlSB_lEEESH_SI_NS4_8TiledMMAINS4_8MMA_AtomIJNS4_10MMA_TraitsINS4_19SM100_MMA_F8F6F4_SSEJSH_SH_fSE_SF_NS4_17integral_constantINS4_4UMMA5MajorELSP_0EEESQ_NSN_INSO_7ScaleInELSR_0EEESS_EEEEEENS4_6LayoutISC_NS5_IJNSA_ILi0EEESW_SW_EEEEENS5_IJNS4_10UnderscoreESZ_SZ_EEEEENS4_13SM90_TMA_LOADENS4_14ComposedLayoutINS4_7SwizzleILi2ELi4ELi3EEENS4_18smem_ptr_flag_bitsILi8EEENSV_INS5_IJNSA_ILi8EEESF_EEENS5_IJSF_SB_EEEEEEEvNS4_8identityES12_S1C_vS1D_EENS_8epilogue10collective18CollectiveEpilogueINS1F_23Sm100TmaWarpSpecializedILi1ELi1ELi64ELb0ELb0EEEJSG_NS5_IJNSV_ISE_SB_EENSV_ISF_SB_EEEEESH_SI_SH_SI_NS1F_6fusion15FusionCallbacksIS1J_NS1N_23LinCombPerRowBiasEltActINS1F_6thread4ReLuESH_fSH_SH_fLi16ELNS_15FloatRoundStyleE2EEESG_S1M_JEEENS4_5SM1004TMEM4LOAD26SM100_TMEM_LOAD_32dp32b64xES12_S1C_NS4_39AutoVectorizingCopyWithAssumedAlignmentILi128EEENS4_14SM90_TMA_STOREES1C_S20_S20_EEEvvEEEEvNT_6ParamsE)
        /*0038*/ 	.word	0x00000000


	//----- nvinfo : EIATTR_MIN_STACK_SIZE
	.align		4
.L_27:
        /*003c*/ 	.byte	0x04, 0x12
        /*003e*/ 	.short	(.L_29 - .L_28)
	.align		4
.L_28:
        /*0040*/ 	.word	index@(_ZN7cutlass13device_kernelINS_4gemm6kernel13GemmUniversalIN4cute5tupleIJiiiiEEENS1_10collective13CollectiveMmaINS1_35MainloopSm100TmaUmmaWarpSpecializedILi17ELi2ELi4ENS5_IJNS4_1CILi1EEESB_SB_EEEEENS5_IJNSA_ILi128EEENSA_ILi64EEESF_EEENS_12float_e4m3_tENS5_IJlSB_lEEESH_SI_NS4_8TiledMMAINS4_8MMA_AtomIJNS4_10MMA_TraitsINS4_19SM100_MMA_F8F6F4_SSEJSH_SH_fSE_SF_NS4_17integral_constantINS4_4UMMA5MajorELSP_0EEESQ_NSN_INSO_7ScaleInELSR_0EEESS_EEEEEENS4_6LayoutISC_NS5_IJNSA_ILi0EEESW_SW_EEEEENS5_IJNS4_10UnderscoreESZ_SZ_EEEEENS4_13SM90_TMA_LOADENS4_14ComposedLayoutINS4_7SwizzleILi2ELi4ELi3EEENS4_18smem_ptr_flag_bitsILi8EEENSV_INS5_IJNSA_ILi8EEESF_EEENS5_IJSF_SB_EEEEEEEvNS4_8identityES12_S1C_vS1D_EENS_8epilogue10collective18CollectiveEpilogueINS1F_23Sm100TmaWarpSpecializedILi1ELi1ELi64ELb0ELb0EEEJSG_NS5_IJNSV_ISE_SB_EENSV_ISF_SB_EEEEESH_SI_SH_SI_NS1F_6fusion15FusionCallbacksIS1J_NS1N_23LinCombPerRowBiasEltActINS1F_6thread4ReLuESH_fSH_SH_fLi16ELNS_15FloatRoundStyleE2EEESG_S1M_JEEENS4_5SM1004TMEM4LOAD26SM100_TMEM_LOAD_32dp32b64xES12_S1C_NS4_39AutoVectorizingCopyWithAssumedAlignmentILi128EEENS4_14SM90_TMA_STOREES1C_S20_S20_EEEvvEEEEvNT_6ParamsE)
        /*0044*/ 	.word	0x00000000
.L_29:


//--------------------- .nv.compat                --------------------------
	.section	.nv.compat,"",@"SHT_CUDA_COMPAT_INFO"
	.align	4
        /*0000*/ 	.byte	0x02, 0x09, 0x01, 0x00, 0x02, 0x02, 0x02, 0x00, 0x02, 0x05, 0x05, 0x00, 0x03, 0x07, 0x01, 0x01
        /*0010*/ 	.byte	0x02, 0x03, 0x01, 0x00, 0x02, 0x06, 0x01, 0x00, 0x04, 0x0b, 0x08, 0x00, 0x09, 0x00, 0x00, 0x00
        /*0020*/ 	.byte	0x00, 0x00, 0x00, 0x00


//--------------------- .nv.info._ZN7cutlass13device_kernelINS_4gemm6kernel13GemmUniversalIN4cute5tupleIJiiiiEEENS1_10collective13CollectiveMmaINS1_35MainloopSm100TmaUmmaWarpSpecializedILi17ELi2ELi4ENS5_IJNS4_1CILi1EEESB_SB_EEEEENS5_IJNSA_ILi128EEENSA_ILi64EEESF_EEENS_12float_e4m3_tENS5_IJlSB_lEEESH_SI_NS4_8TiledMMAINS4_8MMA_AtomIJNS4_10MMA_TraitsINS4_19SM100_MMA_F8F6F4_SSEJSH_SH_fSE_SF_NS4_17integral_constantINS4_4UMMA5MajorELSP_0EEESQ_NSN_INSO_7ScaleInELSR_0EEESS_EEEEEENS4_6LayoutISC_NS5_IJNSA_ILi0EEESW_SW_EEEEENS5_IJNS4_10UnderscoreESZ_SZ_EEEEENS4_13SM90_TMA_LOADENS4_14ComposedLayoutINS4_7SwizzleILi2ELi4ELi3EEENS4_18smem_ptr_flag_bitsILi8EEENSV_INS5_IJNSA_ILi8EEESF_EEENS5_IJSF_SB_EEEEEEEvNS4_8identityES12_S1C_vS1D_EENS_8epilogue10collective18CollectiveEpilogueINS1F_23Sm100TmaWarpSpecializedILi1ELi1ELi64ELb0ELb0EEEJSG_NS5_IJNSV_ISE_SB_EENSV_ISF_SB_EEEEESH_SI_SH_SI_NS1F_6fusion15FusionCallbacksIS1J_NS1N_23LinCombPerRowBiasEltActINS1F_6thread4ReLuESH_fSH_SH_fLi16ELNS_15FloatRoundStyleE2EEESG_S1M_JEEENS4_5SM1004TMEM4LOAD26SM100_TMEM_LOAD_32dp32b64xES12_S1C_NS4_39AutoVectorizingCopyWithAssumedAlignmentILi128EEENS4_14SM90_TMA_STOREES1C_S20_S20_EEEvvEEEEvNT_6ParamsE --------------------------
	.section	.nv.info._ZN7cutlass13device_kernelINS_4gemm6kernel13GemmUniversalIN4cute5tupleIJiiiiEEENS1_10collective13CollectiveMmaINS1_35MainloopSm100TmaUmmaWarpSpecializedILi17ELi2ELi4ENS5_IJNS4_1CILi1EEESB_SB_EEEEENS5_IJNSA_ILi128EEENSA_ILi64EEESF_EEENS_12float_e4m3_tENS5_IJlSB_lEEESH_SI_NS4_8TiledMMAINS4_8MMA_AtomIJNS4_10MMA_TraitsINS4_19SM100_MMA_F8F6F4_SSEJSH_SH_fSE_SF_NS4_17integral_constantINS4_4UMMA5MajorELSP_0EEESQ_NSN_INSO_7ScaleInELSR_0EEESS_EEEEEENS4_6LayoutISC_NS5_IJNSA_ILi0EEESW_SW_EEEEENS5_IJNS4_10UnderscoreESZ_SZ_EEEEENS4_13SM90_TMA_LOADENS4_14ComposedLayoutINS4_7SwizzleILi2ELi4ELi3EEENS4_18smem_ptr_flag_bitsILi8EEENSV_INS5_IJNSA_ILi8EEESF_EEENS5_IJSF_SB_EEEEEEEvNS4_8identityES12_S1C_vS1D_EENS_8epilogue10collective18CollectiveEpilogueINS1F_23Sm100TmaWarpSpecializedILi1ELi1ELi64ELb0ELb0EEEJSG_NS5_IJNSV_ISE_SB_EENSV_ISF_SB_EEEEESH_SI_SH_SI_NS1F_6fusion15FusionCallbacksIS1J_NS1N_23LinCombPerRowBiasEltActINS1F_6thread4ReLuESH_fSH_SH_fLi16ELNS_15FloatRoundStyleE2EEESG_S1M_JEEENS4_5SM1004TMEM4LOAD26SM100_TMEM_LOAD_32dp32b64xES12_S1C_NS4_39AutoVectorizingCopyWithAssumedAlignmentILi128EEENS4_14SM90_TMA_STOREES1C_S20_S20_EEEvvEEEEvNT_6ParamsE,"",@"SHT_CUDA_INFO"
	.sectionflags	@""
	.align	4


	//----- nvinfo : EIATTR_CUDA_API_VERSION
	.align		4
        /*0000*/ 	.byte	0x04, 0x37
        /*0002*/ 	.short	(.L_31 - .L_30)
.L_30:
        /*0004*/ 	.word	0x00000082


	//----- nvinfo : EIATTR_KPARAM_INFO
	.align		4
.L_31:
        /*0008*/ 	.byte	0x04, 0x17
        /*000a*/ 	.short	(.L_33 - .L_32)
.L_32:
        /*000c*/ 	.word	0x00000000
        /*0010*/ 	.short	0x0000
        /*0012*/ 	.short	0x0000
        /*0014*/ 	.byte	0x00, 0xf0, 0x01, 0x20


	//----- nvinfo : EIATTR_AT_ENTRY_FRAGMENTS
	.align		4
.L_33:
        /*0018*/ 	.byte	0x04, 0x4f
        /*001a*/ 	.short	(.L_35 - .L_34)


	//   ....[0]....
.L_34:
        /*001c*/ 	.word	0x00000006


	//----- nvinfo : EIATTR_RESERVED_SMEM_USED
	.align		4
.L_35:
        /*0020*/ 	.byte	0x01, 0x41
	.zero		2


	//----- nvinfo : EIATTR_SPARSE_MMA_MASK
	.align		4
        /*0024*/ 	.byte	0x03, 0x50
        /*0026*/ 	.short	0x0000


	//----- nvinfo : EIATTR_TCGEN05_1CTA_USED
	.align		4
        /*0028*/ 	.byte	0x01, 0x51
	.zero		2


	//----- nvinfo : EIATTR_MAXREG_COUNT
	.align		4
        /*002c*/ 	.byte	0x03, 0x1b
        /*002e*/ 	.short	0x00ff


	//----- nvinfo : EIATTR_NUM_BARRIERS
	.align		4
        /*0030*/ 	.byte	0x02, 0x4c
        /*0032*/ 	.byte	0x07
	.zero		1


	//----- nvinfo : EIATTR_EXTERNS
	.align		4
        /*0034*/ 	.byte	0x04, 0x0f
        /*0036*/ 	.short	(.L_37 - .L_36)


	//   ....[0]....
	.align		4
.L_36:
        /*0038*/ 	.word	index@(__assertfail)


	//----- nvinfo : EIATTR_MERCURY_ISA_VERSION
	.align		4
.L_37:
        /*003c*/ 	.byte	0x03, 0x5f
        /*003e*/ 	.short	0x0101


	//----- nvinfo : EIATTR_INT_WARP_WIDE_INSTR_OFFSETS
	.align		4
        /*0040*/ 	.byte	0x04, 0x31
        /*0042*/ 	.short	(.L_39 - .L_38)


	//   ....[0]....
.L_38:
        /*0044*/ 	.word	0x00001f10


	//   ....[1]....
        /*0048*/ 	.word	0x00003fe0


	//   ....[2]....
        /*004c*/ 	.word	0x00004000


	//   ....[3]....
        /*0050*/ 	.word	0x00004030


	//   ....[4]....
        /*0054*/ 	.word	0x00004a40


	//   ....[5]....
        /*0058*/ 	.word	0x00004b30


	//   ....[6]....
        /*005c*/ 	.word	0x00005a90


	//----- nvinfo : EIATTR_COOP_GROUP_MASK_REGIDS
	.align		4
.L_39:
        /*0060*/ 	.byte	0x04, 0x29
        /*0062*/ 	.short	(.L_41 - .L_40)


	//   ....[0]....
.L_40:
        /*0064*/ 	.word	0xffffffff


	//   ....[1]....
        /*0068*/ 	.word	0xffffffff


	//   ....[2]....
        /*006c*/ 	.word	0xffffffff


	//   ....[3]....
        /*0070*/ 	.word	0xffffffff


	//   ....[4]....
        /*0074*/ 	.word	0xffffffff


	//   ....[5]....
        /*0078*/ 	.word	0xffffffff


	//   ....[6]....
        /*007c*/ 	.word	0xffffffff


	//   ....[7]....
        /*0080*/ 	.word	0xffffffff


	//   ....[8]....
        /*0084*/ 	.word	0xffffffff


	//   ....[9]....
        /*0088*/ 	.word	0xffffffff


	//   ....[10]....
        /*008c*/ 	.word	0xffffffff


	//   ....[11]....
        /*0090*/ 	.word	0xffffffff


	//   ....[12]....
        /*0094*/ 	.word	0xffffffff


	//----- nvinfo : EIATTR_COOP_GROUP_INSTR_OFFSETS
	.align		4
.L_41:
        /*0098*/ 	.byte	0x04, 0x28
        /*009a*/ 	.short	(.L_43 - .L_42)


	//   ....[0]....
.L_42:
        /*009c*/ 	.word	0x00000090


	//   ....[1]....
        /*00a0*/ 	.word	0x000004a0


	//   ....[2]....
        /*00a4*/ 	.word	0x000007e0


	//   ....[3]....
        /*00a8*/ 	.word	0x00000920


	//   ....[4]....
        /*00ac*/ 	.word	0x00000a20


	//   ....[5]....
        /*00b0*/ 	.word	0x00000b90


	//   ....[6]....
        /*00b4*/ 	.word	0x00000d30


	//   ....[7]....
        /*00b8*/ 	.word	0x00001df0


	//   ....[8]....
        /*00bc*/ 	.word	0x00003330


	//   ....[9]....
        /*00c0*/ 	.word	0x00003540


	//   ....[10]....
        /*00c4*/ 	.word	0x00003570


	//   ....[11]....
        /*00c8*/ 	.word	0x00003ec0


	//   ....[12]....
        /*00cc*/ 	.word	0x000040f0


	//----- nvinfo : EIATTR_VRC_CTA_INIT_COUNT
	.align		4
.L_43:
        /*00d0*/ 	.byte	0x02, 0x4a
        /*00d2*/ 	.byte	0x80
	.zero		1


	//----- nvinfo : EIATTR_SYSCALL_OFFSETS
	.align		4
        /*00d4*/ 	.byte	0x04, 0x46
        /*00d6*/ 	.short	(.L_45 - .L_44)


	//   ....[0]....
.L_44:
        /*00d8*/ 	.word	0x000055b0


	//   ....[1]....
        /*00dc*/ 	.word	0x000056f0


	//   ....[2]....
        /*00e0*/ 	.word	0x00006050


	//----- nvinfo : EIATTR_MBARRIER_INSTR_OFFSETS
	.align		4
.L_45:
        /*00e4*/ 	.byte	0x04, 0x39
        /*00e6*/ 	.short	(.L_47 - .L_46)


	//   ....[0]....
.L_46:
        /*00e8*/ 	.word	0x000005a0
        /*00ec*/ 	.word	0x000000ff
        /*00f0*/ 	.word	0x00000000
        /*00f4*/ 	.short	0x0100
        /*00f6*/ 	.byte	0x05
	.zero		1


	//   ....[1]....
        /*00f8*/ 	.word	0x000005b0
        /*00fc*/ 	.word	0x000000ff
        /*0100*/ 	.word	0x00000088
        /*0104*/ 	.short	0x0100
        /*0106*/ 	.byte	0x05
	.zero		1


	//   ....[2]....
        /*0108*/ 	.word	0x000005c0
        /*010c*/ 	.word	0x000000ff
        /*0110*/ 	.word	0x00000008
        /*0114*/ 	.short	0x0100
        /*0116*/ 	.byte	0x05
	.zero		1


	//   ....[3]....
        /*0118*/ 	.word	0x000005d0
        /*011c*/ 	.word	0x000000ff
        /*0120*/ 	.word	0x00000090
        /*0124*/ 	.short	0x0100
        /*0126*/ 	.byte	0x05
	.zero		1


	//   ....[4]....
        /*0128*/ 	.word	0x000005e0
        /*012c*/ 	.word	0x000000ff
        /*0130*/ 	.word	0x00000010
        /*0134*/ 	.short	0x0100
        /*0136*/ 	.byte	0x05
	.zero		1


	//   ....[5]....
        /*0138*/ 	.word	0x000005f0
        /*013c*/ 	.word	0x000000ff
        /*0140*/ 	.word	0x00000098
        /*0144*/ 	.short	0x0100
        /*0146*/ 	.byte	0x05
	.zero		1


	//   ....[6]....
        /*0148*/ 	.word	0x00000600
        /*014c*/ 	.word	0x000000ff
        /*0150*/ 	.word	0x00000018
        /*0154*/ 	.short	0x0100
        /*0156*/ 	.byte	0x05
	.zero		1


	//   ....[7]....
        /*0158*/ 	.word	0x00000610
        /*015c*/ 	.word	0x000000ff
        /*0160*/ 	.word	0x000000a0
        /*0164*/ 	.short	0x0100
        /*0166*/ 	.byte	0x05
	.zero		1


	//   ....[8]....
        /*0168*/ 	.word	0x00000620
        /*016c*/ 	.word	0x000000ff
        /*0170*/ 	.word	0x00000020
        /*0174*/ 	.short	0x0100
        /*0176*/ 	.byte	0x05
	.zero		1


	//   ....[9]....
        /*0178*/ 	.word	0x00000630
        /*017c*/ 	.word	0x000000ff
        /*0180*/ 	.word	0x000000a8
        /*0184*/ 	.short	0x0100
        /*0186*/ 	.byte	0x05
	.zero		1


	//   ....[10]....
        /*0188*/ 	.word	0x00000640
        /*018c*/ 	.word	0x000000ff
        /*0190*/ 	.word	0x00000028
        /*0194*/ 	.short	0x0100
        /*0196*/ 	.byte	0x05
	.zero		1


	//   ....[11]....
        /*0198*/ 	.word	0x00000650
        /*019c*/ 	.word	0x000000ff
        /*01a0*/ 	.word	0x000000b0
        /*01a4*/ 	.short	0x0100
        /*01a6*/ 	.byte	0x05
	.zero		1


	//   ....[12]....
        /*01a8*/ 	.word	0x00000660
        /*01ac*/ 	.word	0x000000ff
        /*01b0*/ 	.word	0x00000030
        /*01b4*/ 	.short	0x0100
        /*01b6*/ 	.byte	0x05
	.zero		1


	//   ....[13]....
        /*01b8*/ 	.word	0x00000670
        /*01bc*/ 	.word	0x000000ff
        /*01c0*/ 	.word	0x000000b8
        /*01c4*/ 	.short	0x0100
        /*01c6*/ 	.byte	0x05
	.zero		1


	//   ....[14]....
        /*01c8*/ 	.word	0x00000680
        /*01cc*/ 	.word	0x000000ff
        /*01d0*/ 	.word	0x00000038
        /*01d4*/ 	.short	0x0100
        /*01d6*/ 	.byte	0x05
	.zero		1


	//   ....[15]....
        /*01d8*/ 	.word	0x00000690
        /*01dc*/ 	.word	0x000000ff
        /*01e0*/ 	.word	0x000000c0
        /*01e4*/ 	.short	0x0100
        /*01e6*/ 	.byte	0x05
	.zero		1


	//   ....[16]....
        /*01e8*/ 	.word	0x000006a0
        /*01ec*/ 	.word	0x000000ff
        /*01f0*/ 	.word	0x00000040
        /*01f4*/ 	.short	0x0100
        /*01f6*/ 	.byte	0x05
	.zero		1


	//   ....[17]....
        /*01f8*/ 	.word	0x000006b0
        /*01fc*/ 	.word	0x000000ff
        /*0200*/ 	.word	0x000000c8
        /*0204*/ 	.short	0x0100
        /*0206*/ 	.byte	0x05
	.zero		1


	//   ....[18]....
        /*0208*/ 	.word	0x000006c0
        /*020c*/ 	.word	0x000000ff
        /*0210*/ 	.word	0x00000048
        /*0214*/ 	.short	0x0100
        /*0216*/ 	.byte	0x05
	.zero		1


	//   ....[19]....
        /*0218*/ 	.word	0x000006d0
        /*021c*/ 	.word	0x000000ff
        /*0220*/ 	.word	0x000000d0
        /*0224*/ 	.short	0x0100
        /*0226*/ 	.byte	0x05
	.zero		1


	//   ....[20]....
        /*0228*/ 	.word	0x000006e0
        /*022c*/ 	.word	0x000000ff
        /*0230*/ 	.word	0x00000050
        /*0234*/ 	.short	0x0100
        /*0236*/ 	.byte	0x05
	.zero		1


	//   ....[21]....
        /*0238*/ 	.word	0x000006f0
        /*023c*/ 	.word	0x000000ff
        /*0240*/ 	.word	0x000000d8
        /*0244*/ 	.short	0x0100
        /*0246*/ 	.byte	0x05
	.zero		1


	//   ....[22]....
        /*0248*/ 	.word	0x00000700
        /*024c*/ 	.word	0x000000ff
        /*0250*/ 	.word	0x00000058
        /*0254*/ 	.short	0x0100
        /*0256*/ 	.byte	0x05
	.zero		1


	//   ....[23]....
        /*0258*/ 	.word	0x00000710
        /*025c*/ 	.word	0x000000ff
        /*0260*/ 	.word	0x000000e0
        /*0264*/ 	.short	0x0100
        /*0266*/ 	.byte	0x05
	.zero		1


	//   ....[24]....
        /*0268*/ 	.word	0x00000720
        /*026c*/ 	.word	0x000000ff
        /*0270*/ 	.word	0x00000060
        /*0274*/ 	.short	0x0100
        /*0276*/ 	.byte	0x05
	.zero		1


	//   ....[25]....
        /*0278*/ 	.word	0x00000730
        /*027c*/ 	.word	0x000000ff
        /*0280*/ 	.word	0x000000e8
        /*0284*/ 	.short	0x0100
        /*0286*/ 	.byte	0x05
	.zero		1


	//   ....[26]....
        /*0288*/ 	.word	0x00000740
        /*028c*/ 	.word	0x000000ff
        /*0290*/ 	.word	0x00000068
        /*0294*/ 	.short	0x0100
        /*0296*/ 	.byte	0x05
	.zero		1


	//   ....[27]....
        /*0298*/ 	.word	0x00000750
        /*029c*/ 	.word	0x000000ff
        /*02a0*/ 	.word	0x000000f0
        /*02a4*/ 	.short	0x0100
        /*02a6*/ 	.byte	0x05
	.zero		1


	//   ....[28]....
        /*02a8*/ 	.word	0x00000760
        /*02ac*/ 	.word	0x000000ff
        /*02b0*/ 	.word	0x00000070
        /*02b4*/ 	.short	0x0100
        /*02b6*/ 	.byte	0x05
	.zero		1


	//   ....[29]....
        /*02b8*/ 	.word	0x00000770
        /*02bc*/ 	.word	0x000000ff
        /*02c0*/ 	.word	0x000000f8
        /*02c4*/ 	.short	0x0100
        /*02c6*/ 	.byte	0x05
	.zero		1


	//   ....[30]....
        /*02c8*/ 	.word	0x00000780
        /*02cc*/ 	.word	0x000000ff
        /*02d0*/ 	.word	0x00000078
        /*02d4*/ 	.short	0x0100
        /*02d6*/ 	.byte	0x05
	.zero		1


	//   ....[31]....
        /*02d8*/ 	.word	0x00000790
        /*02dc*/ 	.word	0x000000ff
        /*02e0*/ 	.word	0x00000100
        /*02e4*/ 	.short	0x0100
        /*02e6*/ 	.byte	0x05
	.zero		1


	//   ....[32]....
        /*02e8*/ 	.word	0x000007a0
        /*02ec*/ 	.word	0x000000ff
        /*02f0*/ 	.word	0x00000080
        /*02f4*/ 	.short	0x0100
        /*02f6*/ 	.byte	0x05
	.zero		1


	//   ....[33]....
        /*02f8*/ 	.word	0x000007b0
        /*02fc*/ 	.word	0x000000ff
        /*0300*/ 	.word	0x00000108
        /*0304*/ 	.short	0x0100
        /*0306*/ 	.byte	0x05
	.zero		1


	//   ....[34]....
        /*0308*/ 	.word	0x000008f0
        /*030c*/ 	.word	0x000000ff
        /*0310*/ 	.word	0x00000110
        /*0314*/ 	.short	0x0100
        /*0316*/ 	.byte	0x06
	.zero		1


	//   ....[35]....
        /*0318*/ 	.word	0x00000900
        /*031c*/ 	.word	0x000000ff
        /*0320*/ 	.word	0x00000118
        /*0324*/ 	.short	0x0100
        /*0326*/ 	.byte	0x06
	.zero		1


	//   ....[36]....
        /*0328*/ 	.word	0x000009f0
        /*032c*/ 	.word	0x000000ff
        /*0330*/ 	.word	0x00000120
        /*0334*/ 	.short	0x0100
        /*0336*/ 	.byte	0x05
	.zero		1


	//   ....[37]....
        /*0338*/ 	.word	0x00000a00
        /*033c*/ 	.word	0x000000ff
        /*0340*/ 	.word	0x00000128
        /*0344*/ 	.short	0x0100
        /*0346*/ 	.byte	0x05
	.zero		1


	//   ....[38]....
        /*0348*/ 	.word	0x00000b40
        /*034c*/ 	.word	0x000000ff
        /*0350*/ 	.word	0x00000130
        /*0354*/ 	.short	0x0100
        /*0356*/ 	.byte	0x05
	.zero		1


	//   ....[39]....
        /*0358*/ 	.word	0x00000b50
        /*035c*/ 	.word	0x000000ff
        /*0360*/ 	.word	0x00000140
        /*0364*/ 	.short	0x0100
        /*0366*/ 	.byte	0x05
	.zero		1


	//   ....[40]....
        /*0368*/ 	.word	0x00000b60
        /*036c*/ 	.word	0x000000ff
        /*0370*/ 	.word	0x00000138
        /*0374*/ 	.short	0x0100
        /*0376*/ 	.byte	0x05
	.zero		1


	//   ....[41]....
        /*0378*/ 	.word	0x00000b70
        /*037c*/ 	.word	0x000000ff
        /*0380*/ 	.word	0x00000148
        /*0384*/ 	.short	0x0100
        /*0386*/ 	.byte	0x05
	.zero		1


	//   ....[42]....
        /*0388*/ 	.word	0x00000ca0
        /*038c*/ 	.word	0x000000ff
        /*0390*/ 	.word	0x00000150
        /*0394*/ 	.short	0x0100
        /*0396*/ 	.byte	0x06
	.zero		1


	//   ....[43]....
        /*0398*/ 	.word	0x00000cb0
        /*039c*/ 	.word	0x000000ff
        /*03a0*/ 	.word	0x00000170
        /*03a4*/ 	.short	0x0100
        /*03a6*/ 	.byte	0x06
	.zero		1


	//   ....[44]....
        /*03a8*/ 	.word	0x00000cc0
        /*03ac*/ 	.word	0x000000ff
        /*03b0*/ 	.word	0x00000158
        /*03b4*/ 	.short	0x0100
        /*03b6*/ 	.byte	0x06
	.zero		1


	//   ....[45]....
        /*03b8*/ 	.word	0x00000cd0
        /*03bc*/ 	.word	0x000000ff
        /*03c0*/ 	.word	0x00000178
        /*03c4*/ 	.short	0x0100
        /*03c6*/ 	.byte	0x06
	.zero		1


	//   ....[46]....
        /*03c8*/ 	.word	0x00000ce0
        /*03cc*/ 	.word	0x000000ff
        /*03d0*/ 	.word	0x00000160
        /*03d4*/ 	.short	0x0100
        /*03d6*/ 	.byte	0x06
	.zero		1


	//   ....[47]....
        /*03d8*/ 	.word	0x00000cf0
        /*03dc*/ 	.word	0x000000ff
        /*03e0*/ 	.word	0x00000180
        /*03e4*/ 	.short	0x0100
        /*03e6*/ 	.byte	0x06
	.zero		1


	//   ....[48]....
        /*03e8*/ 	.word	0x00000d00
        /*03ec*/ 	.word	0x000000ff
        /*03f0*/ 	.word	0x00000168
        /*03f4*/ 	.short	0x0100
        /*03f6*/ 	.byte	0x06
	.zero		1


	//   ....[49]....
        /*03f8*/ 	.word	0x00000d10
        /*03fc*/ 	.word	0x000000ff
        /*0400*/ 	.word	0x00000188
        /*0404*/ 	.short	0x0100
        /*0406*/ 	.byte	0x06
	.zero		1


	//   ....[50]....
        /*0408*/ 	.word	0x00000e00
        /*040c*/ 	.word	0x000000ff
        /*0410*/ 	.word	0x00000190
        /*0414*/ 	.short	0x0100
        /*0416*/ 	.byte	0x05
	.zero		1


	//   ....[51]....
        /*0418*/ 	.word	0x00000e10
        /*041c*/ 	.word	0x000000ff
        /*0420*/ 	.word	0x000001a0
        /*0424*/ 	.short	0x0100
        /*0426*/ 	.byte	0x05
	.zero		1


	//   ....[52]....
        /*0428*/ 	.word	0x00000e20
        /*042c*/ 	.word	0x000000ff
        /*0430*/ 	.word	0x00000198
        /*0434*/ 	.short	0x0100
        /*0436*/ 	.byte	0x05
	.zero		1


	//   ....[53]....
        /*0438*/ 	.word	0x00000e30
        /*043c*/ 	.word	0x000000ff
        /*0440*/ 	.word	0x000001a8
        /*0444*/ 	.short	0x0100
        /*0446*/ 	.byte	0x05
	.zero		1


	//   ....[54]....
        /*0448*/ 	.word	0x000016e0
        /*044c*/ 	.word	0x00000003
        /*0450*/ 	.word	0x000001a0
        /*0454*/ 	.short	0x010a
        /*0456*/ 	.byte	0xff
	.zero		1


	//   ....[55]....
        /*0458*/ 	.word	0x00001710
        /*045c*/ 	.word	0x00000003
        /*0460*/ 	.word	0x00000190
        /*0464*/ 	.short	0x0101
        /*0466*/ 	.byte	0xff
	.zero		1


	//   ....[56]....
        /*0468*/ 	.word	0x000017e0
        /*046c*/ 	.word	0x000000ff
        /*0470*/ 	.word	0x00000088
        /*0474*/ 	.short	0x010a
        /*0476*/ 	.byte	0x08
	.zero		1


	//   ....[57]....
        /*0478*/ 	.word	0x00001880
        /*047c*/ 	.word	0x000000ff
        /*0480*/ 	.word	0x00000088
        /*0484*/ 	.short	0x010a
        /*0486*/ 	.byte	0x21
	.zero		1


	//   ....[58]....
        /*0488*/ 	.word	0x000019d0
        /*048c*/ 	.word	0x000000ff
        /*0490*/ 	.word	0x00000088
        /*0494*/ 	.short	0x010a
        /*0496*/ 	.byte	0x08
	.zero		1


	//   ....[59]....
        /*0498*/ 	.word	0x00001b00
        /*049c*/ 	.word	0x000000ff
        /*04a0*/ 	.word	0x00000128
        /*04a4*/ 	.short	0x0101
        /*04a6*/ 	.byte	0x04
	.zero		1


	//   ....[60]....
        /*04a8*/ 	.word	0x00001b10
        /*04ac*/ 	.word	0x000000ff
        /*04b0*/ 	.word	0x00000088
        /*04b4*/ 	.short	0x010a
        /*04b6*/ 	.byte	0x08
	.zero		1


	//   ....[61]....
        /*04b8*/ 	.word	0x00001b90
        /*04bc*/ 	.word	0x000000ff
        /*04c0*/ 	.word	0x00000088
        /*04c4*/ 	.short	0x010a
        /*04c6*/ 	.byte	0x11
	.zero		1


	//   ....[62]....
        /*04c8*/ 	.word	0x00001ce0
        /*04cc*/ 	.word	0x000000ff
        /*04d0*/ 	.word	0x00000088
        /*04d4*/ 	.short	0x010a
        /*04d6*/ 	.byte	0x08
	.zero		1


	//   ....[63]....
        /*04d8*/ 	.word	0x00001e20
        /*04dc*/ 	.word	0x00000002
        /*04e0*/ 	.word	0x00000130
        /*04e4*/ 	.short	0x010a
        /*04e6*/ 	.byte	0xff
	.zero		1


	//   ....[64]....
        /*04e8*/ 	.word	0x00001ee0
        /*04ec*/ 	.word	0x00000002
        /*04f0*/ 	.word	0x00000000
        /*04f4*/ 	.short	0x0101
        /*04f6*/ 	.byte	0xff
	.zero		1


	//   ....[65]....
        /*04f8*/ 	.word	0x00002440
        /*04fc*/ 	.word	0x000000ff
        /*0500*/ 	.word	0x00000000
        /*0504*/ 	.short	0x010a
        /*0506*/ 	.byte	0x05
	.zero		1


	//   ....[66]....
        /*0508*/ 	.word	0x000024d0
        /*050c*/ 	.word	0x000000ff
        /*0510*/ 	.word	0x00000000
        /*0514*/ 	.short	0x010a
        /*0516*/ 	.byte	0x05
	.zero		1


	//   ....[67]....
        /*0518*/ 	.word	0x00002560
        /*051c*/ 	.word	0x000000ff
        /*0520*/ 	.word	0x00000000
        /*0524*/ 	.short	0x010a
        /*0526*/ 	.byte	0x05
	.zero		1


	//   ....[68]....
        /*0528*/ 	.word	0x000025f0
        /*052c*/ 	.word	0x000000ff
        /*0530*/ 	.word	0x00000000
        /*0534*/ 	.short	0x010a
        /*0536*/ 	.byte	0x05
	.zero		1


	//   ....[69]....
        /*0538*/ 	.word	0x00002680
        /*053c*/ 	.word	0x000000ff
        /*0540*/ 	.word	0x00000000
        /*0544*/ 	.short	0x010a
        /*0546*/ 	.byte	0x05
	.zero		1


	//   ....[70]....
        /*0548*/ 	.word	0x00002710
        /*054c*/ 	.word	0x000000ff
        /*0550*/ 	.word	0x00000000
        /*0554*/ 	.short	0x010a
        /*0556*/ 	.byte	0x05
	.zero		1


	//   ....[71]....
        /*0558*/ 	.word	0x000027a0
        /*055c*/ 	.word	0x000000ff
        /*0560*/ 	.word	0x00000000
        /*0564*/ 	.short	0x010a
        /*0566*/ 	.byte	0x05
	.zero		1


	//   ....[72]....
        /*0568*/ 	.word	0x00002830
        /*056c*/ 	.word	0x000000ff
        /*0570*/ 	.word	0x00000000
        /*0574*/ 	.short	0x010a
        /*0576*/ 	.byte	0x05
	.zero		1


	//   ....[73]....
        /*0578*/ 	.word	0x000028c0
        /*057c*/ 	.word	0x000000ff
        /*0580*/ 	.word	0x00000000
        /*0584*/ 	.short	0x010a
        /*0586*/ 	.byte	0x05
	.zero		1


	//   ....[74]....
        /*0588*/ 	.word	0x00002950
        /*058c*/ 	.word	0x000000ff
        /*0590*/ 	.word	0x00000000
        /*0594*/ 	.short	0x010a
        /*0596*/ 	.byte	0x05
	.zero		1


	//   ....[75]....
        /*0598*/ 	.word	0x000029e0
        /*059c*/ 	.word	0x000000ff
        /*05a0*/ 	.word	0x00000000
        /*05a4*/ 	.short	0x010a
        /*05a6*/ 	.byte	0x05
	.zero		1


	//   ....[76]....
        /*05a8*/ 	.word	0x00002a70
        /*05ac*/ 	.word	0x000000ff
        /*05b0*/ 	.word	0x00000000
        /*05b4*/ 	.short	0x010a
        /*05b6*/ 	.byte	0x05
	.zero		1


	//   ....[77]....
        /*05b8*/ 	.word	0x00002b00
        /*05bc*/ 	.word	0x000000ff
        /*05c0*/ 	.word	0x00000000
        /*05c4*/ 	.short	0x010a
        /*05c6*/ 	.byte	0x05
	.zero		1


	//   ....[78]....
        /*05c8*/ 	.word	0x00002b90
        /*05cc*/ 	.word	0x000000ff
        /*05d0*/ 	.word	0x00000000
        /*05d4*/ 	.short	0x010a
        /*05d6*/ 	.byte	0x05
	.zero		1


	//   ....[79]....
        /*05d8*/ 	.word	0x00002c20
        /*05dc*/ 	.word	0x000000ff
        /*05e0*/ 	.word	0x00000000
        /*05e4*/ 	.short	0x010a
        /*05e6*/ 	.byte	0x05
	.zero		1


	//   ....[80]....
        /*05e8*/ 	.word	0x00002cb0
        /*05ec*/ 	.word	0x000000ff
        /*05f0*/ 	.word	0x00000000
        /*05f4*/ 	.short	0x010a
        /*05f6*/ 	.byte	0x05
	.zero		1


	//   ....[81]....
        /*05f8*/ 	.word	0x00002d50
        /*05fc*/ 	.word	0x00000000
        /*0600*/ 	.word	0x00000000
        /*0604*/ 	.short	0x010a
        /*0606*/ 	.byte	0xff
	.zero		1


	//   ....[82]....
        /*0608*/ 	.word	0x00002e80
        /*060c*/ 	.word	0x00000000
        /*0610*/ 	.word	0x00000190
        /*0614*/ 	.short	0x010a
        /*0616*/ 	.byte	0xff
	.zero		1


	//   ....[83]....
        /*0618*/ 	.word	0x00002ef0
        /*061c*/ 	.word	0x00000008
        /*0620*/ 	.word	0x00000000
        /*0624*/ 	.short	0x0101
        /*0626*/ 	.byte	0xff
	.zero		1


	//   ....[84]....
        /*0628*/ 	.word	0x00002f10
        /*062c*/ 	.word	0x000000ff
        /*0630*/ 	.word	0x00000140
        /*0634*/ 	.short	0x010a
        /*0636*/ 	.byte	0x05
	.zero		1


	//   ....[85]....
        /*0638*/ 	.word	0x00003030
        /*063c*/ 	.word	0x00000000
        /*0640*/ 	.word	0x00000130
        /*0644*/ 	.short	0x010a
        /*0646*/ 	.byte	0xff
	.zero		1


	//   ....[86]....
        /*0648*/ 	.word	0x00003130
        /*064c*/ 	.word	0x00000000
        /*0650*/ 	.word	0x00000000
        /*0654*/ 	.short	0x0101
        /*0656*/ 	.byte	0xff
	.zero		1


	//   ....[87]....
        /*0658*/ 	.word	0x000031c0
        /*065c*/ 	.word	0x000000ff
        /*0660*/ 	.word	0x00000140
        /*0664*/ 	.short	0x0106
        /*0666*/ 	.byte	0x05
	.zero		1


	//   ....[88]....
        /*0668*/ 	.word	0x000031e0
        /*066c*/ 	.word	0x000000ff
        /*0670*/ 	.word	0x00000140
        /*0674*/ 	.short	0x010a
        /*0676*/ 	.byte	0x05
	.zero		1


	//   ....[89]....
        /*0678*/ 	.word	0x00003270
        /*067c*/ 	.word	0x000000ff
        /*0680*/ 	.word	0x00000140
        /*0684*/ 	.short	0x0106
        /*0686*/ 	.byte	0x04
	.zero		1


	//   ....[90]....
        /*0688*/ 	.word	0x000032b0
        /*068c*/ 	.word	0x00000000
        /*0690*/ 	.word	0x00000140
        /*0694*/ 	.short	0x010a
        /*0696*/ 	.byte	0xff
	.zero		1


	//   ....[91]....
        /*0698*/ 	.word	0x000037b0
        /*069c*/ 	.word	0x00000000
        /*06a0*/ 	.word	0x00000130
        /*06a4*/ 	.short	0x010a
        /*06a6*/ 	.byte	0xff
	.zero		1


	//   ....[92]....
        /*06a8*/ 	.word	0x000038c0
        /*06ac*/ 	.word	0x00000003
        /*06b0*/ 	.word	0x00000000
        /*06b4*/ 	.short	0x0101
        /*06b6*/ 	.byte	0xff
	.zero		1


	//   ....[93]....
        /*06b8*/ 	.word	0x000038d0
        /*06bc*/ 	.word	0x000000ff
        /*06c0*/ 	.word	0x00000000
        /*06c4*/ 	.short	0x010a
        /*06c6*/ 	.byte	0x04
	.zero		1


	//   ....[94]....
        /*06c8*/ 	.word	0x000038f0
        /*06cc*/ 	.word	0x000000ff
        /*06d0*/ 	.word	0x00000170
        /*06d4*/ 	.short	0x010a
        /*06d6*/ 	.byte	0x08
	.zero		1


	//   ....[95]....
        /*06d8*/ 	.word	0x000039c0
        /*06dc*/ 	.word	0x000000ff
        /*06e0*/ 	.word	0x00000000
        /*06e4*/ 	.short	0x010a
        /*06e6*/ 	.byte	0x07
	.zero		1


	//   ....[96]....
        /*06e8*/ 	.word	0x00003b00
        /*06ec*/ 	.word	0x000000ff
        /*06f0*/ 	.word	0x00000000
        /*06f4*/ 	.short	0x010a
        /*06f6*/ 	.byte	0x04
	.zero		1


	//   ....[97]....
        /*06f8*/ 	.word	0x00003cf0
        /*06fc*/ 	.word	0x000000ff
        /*0700*/ 	.word	0x00000000
        /*0704*/ 	.short	0x010a
        /*0706*/ 	.byte	0x05
	.zero		1


	//   ....[98]....
        /*0708*/ 	.word	0x00003d80
        /*070c*/ 	.word	0x000000ff
        /*0710*/ 	.word	0x00000000
        /*0714*/ 	.short	0x010a
        /*0716*/ 	.byte	0x05
	.zero		1


	//   ....[99]....
        /*0718*/ 	.word	0x00003e10
        /*071c*/ 	.word	0x000000ff
        /*0720*/ 	.word	0x00000000
        /*0724*/ 	.short	0x010a
        /*0726*/ 	.byte	0x05
	.zero		1


	//   ....[100]....
        /*0728*/ 	.word	0x00003ea0
        /*072c*/ 	.word	0x000000ff
        /*0730*/ 	.word	0x00000000
        /*0734*/ 	.short	0x010a
        /*0736*/ 	.byte	0x07
	.zero		1


	//   ....[101]....
        /*0738*/ 	.word	0x000042e0
        /*073c*/ 	.word	0x00000000
        /*0740*/ 	.word	0x00000130
        /*0744*/ 	.short	0x010a
        /*0746*/ 	.byte	0xff
	.zero		1


	//   ....[102]....
        /*0748*/ 	.word	0x000043d0
        /*074c*/ 	.word	0x00000000
        /*0750*/ 	.word	0x00000000
        /*0754*/ 	.short	0x0101
        /*0756*/ 	.byte	0xff
	.zero		1


	//   ....[103]....
        /*0758*/ 	.word	0x000046f0
        /*075c*/ 	.word	0x000000ff
        /*0760*/ 	.word	0x00000128
        /*0764*/ 	.short	0x010a
        /*0766*/ 	.byte	0x06
	.zero		1


	//   ....[104]....
        /*0768*/ 	.word	0x00004870
        /*076c*/ 	.word	0x000000ff
        /*0770*/ 	.word	0x00000118
        /*0774*/ 	.short	0x010a
        /*0776*/ 	.byte	0x06
	.zero		1


	//   ....[105]....
        /*0778*/ 	.word	0x00004ba0
        /*077c*/ 	.word	0x000000ff
        /*0780*/ 	.word	0x00000110
        /*0784*/ 	.short	0x010b
        /*0786*/ 	.byte	0x06
	.zero		1


	//   ....[106]....
        /*0788*/ 	.word	0x00004bc0
        /*078c*/ 	.word	0x000000ff
        /*0790*/ 	.word	0x00000000
        /*0794*/ 	.short	0x0101
        /*0796*/ 	.byte	0x25
	.zero		1


	//   ....[107]....
        /*0798*/ 	.word	0x00004c00
        /*079c*/ 	.word	0x00000000
        /*07a0*/ 	.word	0x00000118
        /*07a4*/ 	.short	0x010a
        /*07a6*/ 	.byte	0xff
	.zero		1


	//   ....[108]....
        /*07a8*/ 	.word	0x00004f80
        /*07ac*/ 	.word	0x00000000
        /*07b0*/ 	.word	0x00000130
        /*07b4*/ 	.short	0x010a
        /*07b6*/ 	.byte	0xff
	.zero		1


	//   ....[109]....
        /*07b8*/ 	.word	0x00005090
        /*07bc*/ 	.word	0x00000000
        /*07c0*/ 	.word	0x00000000
        /*07c4*/ 	.short	0x0101
        /*07c6*/ 	.byte	0xff
	.zero		1


	//   ....[110]....
        /*07c8*/ 	.word	0x00005b90
        /*07cc*/ 	.word	0x000000ff
        /*07d0*/ 	.word	0x00000110
        /*07d4*/ 	.short	0x010a
        /*07d6*/ 	.byte	0x31
	.zero		1


	//   ....[111]....
        /*07d8*/ 	.word	0x00005c40
        /*07dc*/ 	.word	0x000000d8
        /*07e0*/ 	.word	0x00000150
        /*07e4*/ 	.short	0x010a
        /*07e6*/ 	.byte	0xff
	.zero		1


	//   ....[112]....
        /*07e8*/ 	.word	0x00005dd0
        /*07ec*/ 	.word	0x000000ff
        /*07f0*/ 	.word	0x00000110
        /*07f4*/ 	.short	0x010a
        /*07f6*/ 	.byte	0x31
	.zero		1


	//   ....[113]....
        /*07f8*/ 	.word	0x00005ed0
        /*07fc*/ 	.word	0x000000ff
        /*0800*/ 	.word	0x00000000
        /*0804*/ 	.short	0x0101
        /*0806*/ 	.byte	0x04
	.zero		1


	//   ....[114]....
        /*0808*/ 	.word	0x00005f30
        /*080c*/ 	.word	0x000000d8
        /*0810*/ 	.word	0x00000150
        /*0814*/ 	.short	0x010a
        /*0816*/ 	.byte	0xff
	.zero		1


	//   ....[115]....
        /*0818*/ 	.word	0x00006520
        /*081c*/ 	.word	0x000000ff
        /*0820*/ 	.word	0x00000000
        /*0824*/ 	.short	0x0101
        /*0826*/ 	.byte	0x05
	.zero		1


	//   ....[116]....
        /*0828*/ 	.word	0x00007370
        /*082c*/ 	.word	0x00000003
        /*0830*/ 	.word	0x000001a0
        /*0834*/ 	.short	0x010a
        /*0836*/ 	.byte	0xff
	.zero		1


	//   ....[117]....
        /*0838*/ 	.word	0x000073d0
        /*083c*/ 	.word	0x00000002
        /*0840*/ 	.word	0x00000088
        /*0844*/ 	.short	0x010a
        /*0846*/ 	.byte	0xff
	.zero		1


	//   ....[118]....
        /*0848*/ 	.word	0x00007430
        /*084c*/ 	.word	0x00000002
        /*0850*/ 	.word	0x00000088
        /*0854*/ 	.short	0x010a
        /*0856*/ 	.byte	0xff
	.zero		1


	//   ....[119]....
        /*0858*/ 	.word	0x00007480
        /*085c*/ 	.word	0x00000002
        /*0860*/ 	.word	0x00000130
        /*0864*/ 	.short	0x010a
        /*0866*/ 	.byte	0xff
	.zero		1


	//   ....[120]....
        /*0868*/ 	.word	0x000074e0
        /*086c*/ 	.word	0x00000000
        /*0870*/ 	.word	0x00000000
        /*0874*/ 	.short	0x010a
        /*0876*/ 	.byte	0xff
	.zero		1


	//   ....[121]....
        /*0878*/ 	.word	0x00007540
        /*087c*/ 	.word	0x00000000
        /*0880*/ 	.word	0x00000000
        /*0884*/ 	.short	0x010a
        /*0886*/ 	.byte	0xff
	.zero		1


	//   ....[122]....
        /*0888*/ 	.word	0x000075a0
        /*088c*/ 	.word	0x00000000
        /*0890*/ 	.word	0x00000000
        /*0894*/ 	.short	0x010a
        /*0896*/ 	.byte	0xff
	.zero		1


	//   ....[123]....
        /*0898*/ 	.word	0x00007600
        /*089c*/ 	.word	0x00000000
        /*08a0*/ 	.word	0x00000000
        /*08a4*/ 	.short	0x010a
        /*08a6*/ 	.byte	0xff
	.zero		1


	//   ....[124]....
        /*08a8*/ 	.word	0x00007660
        /*08ac*/ 	.word	0x00000000
        /*08b0*/ 	.word	0x00000000
        /*08b4*/ 	.short	0x010a
        /*08b6*/ 	.byte	0xff
	.zero		1


	//   ....[125]....
        /*08b8*/ 	.word	0x000076c0
        /*08bc*/ 	.word	0x00000000
        /*08c0*/ 	.word	0x00000000
        /*08c4*/ 	.short	0x010a
        /*08c6*/ 	.byte	0xff
	.zero		1


	//   ....[126]....
        /*08c8*/ 	.word	0x00007720
        /*08cc*/ 	.word	0x00000000
        /*08d0*/ 	.word	0x00000000
        /*08d4*/ 	.short	0x010a
        /*08d6*/ 	.byte	0xff
	.zero		1


	//   ....[127]....
        /*08d8*/ 	.word	0x00007780
        /*08dc*/ 	.word	0x00000000
        /*08e0*/ 	.word	0x00000000
        /*08e4*/ 	.short	0x010a
        /*08e6*/ 	.byte	0xff
	.zero		1


	//   ....[128]....
        /*08e8*/ 	.word	0x000077e0
        /*08ec*/ 	.word	0x00000000
        /*08f0*/ 	.word	0x00000000
        /*08f4*/ 	.short	0x010a
        /*08f6*/ 	.byte	0xff
	.zero		1


	//   ....[129]....
        /*08f8*/ 	.word	0x00007840
        /*08fc*/ 	.word	0x00000000
        /*0900*/ 	.word	0x00000000
        /*0904*/ 	.short	0x010a
        /*0906*/ 	.byte	0xff
	.zero		1


	//   ....[130]....
        /*0908*/ 	.word	0x000078a0
        /*090c*/ 	.word	0x00000000
        /*0910*/ 	.word	0x00000000
        /*0914*/ 	.short	0x010a
        /*0916*/ 	.byte	0xff
	.zero		1


	//   ....[131]....
        /*0918*/ 	.word	0x00007900
        /*091c*/ 	.word	0x00000000
        /*0920*/ 	.word	0x00000000
        /*0924*/ 	.short	0x010a
        /*0926*/ 	.byte	0xff
	.zero		1


	//   ....[132]....
        /*0928*/ 	.word	0x00007960
        /*092c*/ 	.word	0x00000000
        /*0930*/ 	.word	0x00000000
        /*0934*/ 	.short	0x010a
        /*0936*/ 	.byte	0xff
	.zero		1


	//   ....[133]....
        /*0938*/ 	.word	0x000079c0
        /*093c*/ 	.word	0x00000000
        /*0940*/ 	.word	0x00000000
        /*0944*/ 	.short	0x010a
        /*0946*/ 	.byte	0xff
	.zero		1


	//   ....[134]....
        /*0948*/ 	.word	0x00007a20
        /*094c*/ 	.word	0x00000000
        /*0950*/ 	.word	0x00000000
        /*0954*/ 	.short	0x010a
        /*0956*/ 	.byte	0xff
	.zero		1


	//   ....[135]....
        /*0958*/ 	.word	0x00007a80
        /*095c*/ 	.word	0x00000000
        /*0960*/ 	.word	0x00000000
        /*0964*/ 	.short	0x010a
        /*0966*/ 	.byte	0xff
	.zero		1


	//   ....[136]....
        /*0968*/ 	.word	0x00007ad0
        /*096c*/ 	.word	0x00000000
        /*0970*/ 	.word	0x00000190
        /*0974*/ 	.short	0x010a
        /*0976*/ 	.byte	0xff
	.zero		1


	//   ....[137]....
        /*0978*/ 	.word	0x00007b30
        /*097c*/ 	.word	0x00000000
        /*0980*/ 	.word	0x00000140
        /*0984*/ 	.short	0x010a
        /*0986*/ 	.byte	0xff
	.zero		1


	//   ....[138]....
        /*0988*/ 	.word	0x00007b80
        /*098c*/ 	.word	0x00000000
        /*0990*/ 	.word	0x00000130
        /*0994*/ 	.short	0x010a
        /*0996*/ 	.byte	0xff
	.zero		1


	//   ....[139]....
        /*0998*/ 	.word	0x00007be0
        /*099c*/ 	.word	0x00000000
        /*09a0*/ 	.word	0x00000140
        /*09a4*/ 	.short	0x010a
        /*09a6*/ 	.byte	0xff
	.zero		1


	//   ....[140]....
        /*09a8*/ 	.word	0x00007c30
        /*09ac*/ 	.word	0x00000000
        /*09b0*/ 	.word	0x00000130
        /*09b4*/ 	.short	0x010a
        /*09b6*/ 	.byte	0xff
	.zero		1


	//   ....[141]....
        /*09b8*/ 	.word	0x00007c90
        /*09bc*/ 	.word	0x00000003
        /*09c0*/ 	.word	0x00000170
        /*09c4*/ 	.short	0x010a
        /*09c6*/ 	.byte	0xff
	.zero		1


	//   ....[142]....
        /*09c8*/ 	.word	0x00007cf0
        /*09cc*/ 	.word	0x00000000
        /*09d0*/ 	.word	0x00000000
        /*09d4*/ 	.short	0x010a
        /*09d6*/ 	.byte	0xff
	.zero		1


	//   ....[143]....
        /*09d8*/ 	.word	0x00007d50
        /*09dc*/ 	.word	0x00000000
        /*09e0*/ 	.word	0x00000000
        /*09e4*/ 	.short	0x010a
        /*09e6*/ 	.byte	0xff
	.zero		1


	//   ....[144]....
        /*09e8*/ 	.word	0x00007db0
        /*09ec*/ 	.word	0x00000000
        /*09f0*/ 	.word	0x00000000
        /*09f4*/ 	.short	0x010a
        /*09f6*/ 	.byte	0xff
	.zero		1


	//   ....[145]....
        /*09f8*/ 	.word	0x00007e10
        /*09fc*/ 	.word	0x00000000
        /*0a00*/ 	.word	0x00000000
        /*0a04*/ 	.short	0x010a
        /*0a06*/ 	.byte	0xff
	.zero		1


	//   ....[146]....
        /*0a08*/ 	.word	0x00007e70
        /*0a0c*/ 	.word	0x00000000
        /*0a10*/ 	.word	0x00000000
        /*0a14*/ 	.short	0x010a
        /*0a16*/ 	.byte	0xff
	.zero		1


	//   ....[147]....
        /*0a18*/ 	.word	0x00007ec0
        /*0a1c*/ 	.word	0x00000000
        /*0a20*/ 	.word	0x00000130
        /*0a24*/ 	.short	0x010a
        /*0a26*/ 	.byte	0xff
	.zero		1


	//   ....[148]....
        /*0a28*/ 	.word	0x00007f20
        /*0a2c*/ 	.word	0x00000000
        /*0a30*/ 	.word	0x00000128
        /*0a34*/ 	.short	0x010a
        /*0a36*/ 	.byte	0xff
	.zero		1


	//   ....[149]....
        /*0a38*/ 	.word	0x00007f80
        /*0a3c*/ 	.word	0x00000003
        /*0a40*/ 	.word	0x00000118
        /*0a44*/ 	.short	0x010a
        /*0a46*/ 	.byte	0xff
	.zero		1


	//   ....[150]....
        /*0a48*/ 	.word	0x00007fd0
        /*0a4c*/ 	.word	0x00000000
        /*0a50*/ 	.word	0x00000130
        /*0a54*/ 	.short	0x010a
        /*0a56*/ 	.byte	0xff
	.zero		1


	//   ....[151]....
        /*0a58*/ 	.word	0x00008030
        /*0a5c*/ 	.word	0x00000000
        /*0a60*/ 	.word	0x00000110
        /*0a64*/ 	.short	0x010a
        /*0a66*/ 	.byte	0xff
	.zero		1


	//   ....[152]....
        /*0a68*/ 	.word	0x00008080
        /*0a6c*/ 	.word	0x000000d8
        /*0a70*/ 	.word	0x00000150
        /*0a74*/ 	.short	0x010a
        /*0a76*/ 	.byte	0xff
	.zero		1


	//----- nvinfo : EIATTR_NUM_MBARRIERS
	.align		4
.L_47:
        /*0a78*/ 	.byte	0x03, 0x38
        /*0a7a*/ 	.short	0x0036


	//----- nvinfo : EIATTR_EXIT_INSTR_OFFSETS
	.align		4
        /*0a7c*/ 	.byte	0x04, 0x1c
        /*0a7e*/ 	.short	(.L_49 - .L_48)


	//   ....[0]....
.L_48:
        /*0a80*/ 	.word	0x00002d80


	//   ....[1]....
        /*0a84*/ 	.word	0x00003280


	//   ....[2]....
        /*0a88*/ 	.word	0x000032e0


	//   ....[3]....
        /*0a8c*/ 	.word	0x00004100


	//   ....[4]....
        /*0a90*/ 	.word	0x00004c30


	//   ....[5]....
        /*0a94*/ 	.word	0x00004c70


	//   ....[6]....
        /*0a98*/ 	.word	0x00007360


	//----- nvinfo : EIATTR_MAX_THREADS
	.align		4
.L_49:
        /*0a9c*/ 	.byte	0x04, 0x05
        /*0a9e*/ 	.short	(.L_51 - .L_50)
.L_50:
        /*0aa0*/ 	.word	0x00000100
        /*0aa4*/ 	.word	0x00000001
        /*0aa8*/ 	.word	0x00000001


	//----- nvinfo : EIATTR_CRS_STACK_SIZE
	.align		4
.L_51:
        /*0aac*/ 	.byte	0x04, 0x1e
        /*0aae*/ 	.short	(.L_53 - .L_52)
.L_52:
        /*0ab0*/ 	.word	0x00000000


	//----- nvinfo : EIATTR_CBANK_PARAM_SIZE
	.align		4
.L_53:
        /*0ab4*/ 	.byte	0x03, 0x19
        /*0ab6*/ 	.short	0x0800


	//----- nvinfo : EIATTR_PARAM_CBANK
	.align		4
        /*0ab8*/ 	.byte	0x04, 0x0a
        /*0aba*/ 	.short	(.L_55 - .L_54)
	.align		4
.L_54:
        /*0abc*/ 	.word	index@(.nv.constant0._ZN7cutlass13device_kernelINS_4gemm6kernel13GemmUniversalIN4cute5tupleIJiiiiEEENS1_10collective13CollectiveMmaINS1_35MainloopSm100TmaUmmaWarpSpecializedILi17ELi2ELi4ENS5_IJNS4_1CILi1EEESB_SB_EEEEENS5_IJNSA_ILi128EEENSA_ILi64EEESF_EEENS_12float_e4m3_tENS5_IJlSB_lEEESH_SI_NS4_8TiledMMAINS4_8MMA_AtomIJNS4_10MMA_TraitsINS4_19SM100_MMA_F8F6F4_SSEJSH_SH_fSE_SF_NS4_17integral_constantINS4_4UMMA5MajorELSP_0EEESQ_NSN_INSO_7ScaleInELSR_0EEESS_EEEEEENS4_6LayoutISC_NS5_IJNSA_ILi0EEESW_SW_EEEEENS5_IJNS4_10UnderscoreESZ_SZ_EEEEENS4_13SM90_TMA_LOADENS4_14ComposedLayoutINS4_7SwizzleILi2ELi4ELi3EEENS4_18smem_ptr_flag_bitsILi8EEENSV_INS5_IJNSA_ILi8EEESF_EEENS5_IJSF_SB_EEEEEEEvNS4_8identityES12_S1C_vS1D_EENS_8epilogue10collective18CollectiveEpilogueINS1F_23Sm100TmaWarpSpecializedILi1ELi1ELi64ELb0ELb0EEEJSG_NS5_IJNSV_ISE_SB_EENSV_ISF_SB_EEEEESH_SI_SH_SI_NS1F_6fusion15FusionCallbacksIS1J_NS1N_23LinCombPerRowBiasEltActINS1F_6thread4ReLuESH_fSH_SH_fLi16ELNS_15FloatRoundStyleE2EEESG_S1M_JEEENS4_5SM1004TMEM4LOAD26SM100_TMEM_LOAD_32dp32b64xES12_S1C_NS4_39AutoVectorizingCopyWithAssumedAlignmentILi128EEENS4_14SM90_TMA_STOREES1C_S20_S20_EEEvvEEEEvNT_6ParamsE)
        /*0ac0*/ 	.short	0x0380
        /*0ac2*/ 	.short	0x0800


	//----- nvinfo : EIATTR_SW_WAR
	.align		4
.L_55:
        /*0ac4*/ 	.byte	0x04, 0x36
        /*0ac6*/ 	.short	(.L_57 - .L_56)
.L_56:
        /*0ac8*/ 	.word	0x00000008
.L_57:


//--------------------- .nv.callgraph             --------------------------
	.section	.nv.callgraph,"",@"SHT_CUDA_CALLGRAPH"
	.align	4
	.sectionentsize	8
	.align		4
        /*0000*/ 	.word	0x00000000
	.align		4
        /*0004*/ 	.word	0xffffffff
	.align		4
        /*0008*/ 	.word	index@(_ZN7cutlass13device_kernelINS_4gemm6kernel13GemmUniversalIN4cute5tupleIJiiiiEEENS1_10collective13CollectiveMmaINS1_35MainloopSm100TmaUmmaWarpSpecializedILi17ELi2ELi4ENS5_IJNS4_1CILi1EEESB_SB_EEEEENS5_IJNSA_ILi128EEENSA_ILi64EEESF_EEENS_12float_e4m3_tENS5_IJlSB_lEEESH_SI_NS4_8TiledMMAINS4_8MMA_AtomIJNS4_10MMA_TraitsINS4_19SM100_MMA_F8F6F4_SSEJSH_SH_fSE_SF_NS4_17integral_constantINS4_4UMMA5MajorELSP_0EEESQ_NSN_INSO_7ScaleInELSR_0EEESS_EEEEEENS4_6LayoutISC_NS5_IJNSA_ILi0EEESW_SW_EEEEENS5_IJNS4_10UnderscoreESZ_SZ_EEEEENS4_13SM90_TMA_LOADENS4_14ComposedLayoutINS4_7SwizzleILi2ELi4ELi3EEENS4_18smem_ptr_flag_bitsILi8EEENSV_INS5_IJNSA_ILi8EEESF_EEENS5_IJSF_SB_EEEEEEEvNS4_8identityES12_S1C_vS1D_EENS_8epilogue10collective18CollectiveEpilogueINS1F_23Sm100TmaWarpSpecializedILi1ELi1ELi64ELb0ELb0EEEJSG_NS5_IJNSV_ISE_SB_EENSV_ISF_SB_EEEEESH_SI_SH_SI_NS1F_6fusion15FusionCallbacksIS1J_NS1N_23LinCombPerRowBiasEltActINS1F_6thread4ReLuESH_fSH_SH_fLi16ELNS_15FloatRoundStyleE2EEESG_S1M_JEEENS4_5SM1004TMEM4LOAD26SM100_TMEM_LOAD_32dp32b64xES12_S1C_NS4_39AutoVectorizingCopyWithAssumedAlignmentILi128EEENS4_14SM90_TMA_STOREES1C_S20_S20_EEEvvEEEEvNT_6ParamsE)
	.align		4
        /*000c*/ 	.word	index@(__assertfail)
	.align		4
        /*0010*/ 	.word	0x00000000
	.align		4
        /*0014*/ 	.word	0xfffffffe
	.align		4
        /*0018*/ 	.word	0x00000000
	.align		4
        /*001c*/ 	.word	0xfffffffd
	.align		4
        /*0020*/ 	.word	0x00000000
	.align		4
        /*0024*/ 	.word	0xfffffffc


//--------------------- .nv.constant4             --------------------------
	.section	.nv.constant4,"a",@progbits
	.align	8
	.align		8
.nv.constant4:
        /*0000*/ 	.dword	__assertfail
	.align		8
        /*0008*/ 	.dword	__unnamed_1
	.align		8
        /*0010*/ 	.dword	__unnamed_2
	.align		8
        /*0018*/ 	.dword	_ZN39_INTERNAL_e9e57cc7_4_k_cu_610852b9_33224cuda3std3__45__cpo5beginE
	.align		8
        /*0020*/ 	.dword	_ZN39_INTERNAL_e9e57cc7_4_k_cu_610852b9_33224cuda3std3__45__cpo3endE
	.align		8
        /*0028*/ 	.dword	_ZN39_INTERNAL_e9e57cc7_4_k_cu_610852b9_33224cuda3std3__45__cpo6cbeginE
	.align		8
        /*0030*/ 	.dword	_ZN39_INTERNAL_e9e57cc7_4_k_cu_610852b9_33224cuda3std3__45__cpo4cendE
	.align		8
        /*0038*/ 	.dword	_ZN39_INTERNAL_e9e57cc7_4_k_cu_610852b9_33224cuda3std3__441_GLOBAL__N__e9e57cc7_4_k_cu_610852b9_33226ignoreE
	.align		8
        /*0040*/ 	.dword	_ZN39_INTERNAL_e9e57cc7_4_k_cu_610852b9_33224cuda3std3__419piecewise_constructE
	.align		8
        /*0048*/ 	.dword	_ZN39_INTERNAL_e9e57cc7_4_k_cu_610852b9_33224cuda3std3__48in_placeE
	.align		8
        /*0050*/ 	.dword	_ZN39_INTERNAL_e9e57cc7_4_k_cu_610852b9_33224cuda3std6ranges3__45__cpo4swapE
	.align		8
        /*0058*/ 	.dword	_ZN39_INTERNAL_e9e57cc7_4_k_cu_610852b9_33224cuda3std6ranges3__45__cpo9iter_moveE
	.align		8
        /*0060*/ 	.dword	_ZN39_INTERNAL_e9e57cc7_4_k_cu_610852b9_33224cute7productE
	.align		8
        /*0068*/ 	.dword	_ZN39_INTERNAL_e9e57cc7_4_k_cu_610852b9_33224cute1_E
	.align		8
        /*0070*/ 	.dword	$str$25
	.align		8
        /*0078*/ 	.dword	$str$26
	.align		8
        /*0080*/ 	.dword	$str$27
	.align		8
        /*0088*/ 	.dword	$str$28


//--------------------- .text._ZN7cutlass13device_kernelINS_4gemm6kernel13GemmUniversalIN4cute5tupleIJiiiiEEENS1_10collective13CollectiveMmaINS1_35MainloopSm100TmaUmmaWarpSpecializedILi17ELi2ELi4ENS5_IJNS4_1CILi1EEESB_SB_EEEEENS5_IJNSA_ILi128EEENSA_ILi64EEESF_EEENS_12float_e4m3_tENS5_IJlSB_lEEESH_SI_NS4_8TiledMMAINS4_8MMA_AtomIJNS4_10MMA_TraitsINS4_19SM100_MMA_F8F6F4_SSEJSH_SH_fSE_SF_NS4_17integral_constantINS4_4UMMA5MajorELSP_0EEESQ_NSN_INSO_7ScaleInELSR_0EEESS_EEEEEENS4_6LayoutISC_NS5_IJNSA_ILi0EEESW_SW_EEEEENS5_IJNS4_10UnderscoreESZ_SZ_EEEEENS4_13SM90_TMA_LOADENS4_14ComposedLayoutINS4_7SwizzleILi2ELi4ELi3EEENS4_18smem_ptr_flag_bitsILi8EEENSV_INS5_IJNSA_ILi8EEESF_EEENS5_IJSF_SB_EEEEEEEvNS4_8identityES12_S1C_vS1D_EENS_8epilogue10collective18CollectiveEpilogueINS1F_23Sm100TmaWarpSpecializedILi1ELi1ELi64ELb0ELb0EEEJSG_NS5_IJNSV_ISE_SB_EENSV_ISF_SB_EEEEESH_SI_SH_SI_NS1F_6fusion15FusionCallbacksIS1J_NS1N_23LinCombPerRowBiasEltActINS1F_6thread4ReLuESH_fSH_SH_fLi16ELNS_15FloatRoundStyleE2EEESG_S1M_JEEENS4_5SM1004TMEM4LOAD26SM100_TMEM_LOAD_32dp32b64xES12_S1C_NS4_39AutoVectorizingCopyWithAssumedAlignmentILi128EEENS4_14SM90_TMA_STOREES1C_S20_S20_EEEvvEEEEvNT_6ParamsE --------------------------
	.section	.text._ZN7cutlass13device_kernelINS_4gemm6kernel13GemmUniversalIN4cute5tupleIJiiiiEEENS1_10collective13CollectiveMmaINS1_35MainloopSm100TmaUmmaWarpSpecializedILi17ELi2ELi4ENS5_IJNS4_1CILi1EEESB_SB_EEEEENS5_IJNSA_ILi128EEENSA_ILi64EEESF_EEENS_12float_e4m3_tENS5_IJlSB_lEEESH_SI_NS4_8TiledMMAINS4_8MMA_AtomIJNS4_10MMA_TraitsINS4_19SM100_MMA_F8F6F4_SSEJSH_SH_fSE_SF_NS4_17integral_constantINS4_4UMMA5MajorELSP_0EEESQ_NSN_INSO_7ScaleInELSR_0EEESS_EEEEEENS4_6LayoutISC_NS5_IJNSA_ILi0EEESW_SW_EEEEENS5_IJNS4_10UnderscoreESZ_SZ_EEEEENS4_13SM90_TMA_LOADENS4_14ComposedLayoutINS4_7SwizzleILi2ELi4ELi3EEENS4_18smem_ptr_flag_bitsILi8EEENSV_INS5_IJNSA_ILi8EEESF_EEENS5_IJSF_SB_EEEEEEEvNS4_8identityES12_S1C_vS1D_EENS_8epilogue10collective18CollectiveEpilogueINS1F_23Sm100TmaWarpSpecializedILi1ELi1ELi64ELb0ELb0EEEJSG_NS5_IJNSV_ISE_SB_EENSV_ISF_SB_EEEEESH_SI_SH_SI_NS1F_6fusion15FusionCallbacksIS1J_NS1N_23LinCombPerRowBiasEltActINS1F_6thread4ReLuESH_fSH_SH_fLi16ELNS_15FloatRoundStyleE2EEESG_S1M_JEEENS4_5SM1004TMEM4LOAD26SM100_TMEM_LOAD_32dp32b64xES12_S1C_NS4_39AutoVectorizingCopyWithAssumedAlignmentILi128EEENS4_14SM90_TMA_STOREES1C_S20_S20_EEEvvEEEEvNT_6ParamsE,"ax",@progbits
	.align	128
.text._ZN7cutlass13device_kernelINS_4gemm6kernel13GemmUniversalIN4cute5tupleIJiiiiEEENS1_10collective13CollectiveMmaINS1_35MainloopSm100TmaUmmaWarpSpecializedILi17ELi2ELi4ENS5_IJNS4_1CILi1EEESB_SB_EEEEENS5_IJNSA_ILi128EEENSA_ILi64EEESF_EEENS_12float_e4m3_tENS5_IJlSB_lEEESH_SI_NS4_8TiledMMAINS4_8MMA_AtomIJNS4_10MMA_TraitsINS4_19SM100_MMA_F8F6F4_SSEJSH_SH_fSE_SF_NS4_17integral_constantINS4_4UMMA5MajorELSP_0EEESQ_NSN_INSO_7ScaleInELSR_0EEESS_EEEEEENS4_6LayoutISC_NS5_IJNSA_ILi0EEESW_SW_EEEEENS5_IJNS4_10UnderscoreESZ_SZ_EEEEENS4_13SM90_TMA_LOADENS4_14ComposedLayoutINS4_7SwizzleILi2ELi4ELi3EEENS4_18smem_ptr_flag_bitsILi8EEENSV_INS5_IJNSA_ILi8EEESF_EEENS5_IJSF_SB_EEEEEEEvNS4_8identityES12_S1C_vS1D_EENS_8epilogue10collective18CollectiveEpilogueINS1F_23Sm100TmaWarpSpecializedILi1ELi1ELi64ELb0ELb0EEEJSG_NS5_IJNSV_ISE_SB_EENSV_ISF_SB_EEEEESH_SI_SH_SI_NS1F_6fusion15FusionCallbacksIS1J_NS1N_23LinCombPerRowBiasEltActINS1F_6thread4ReLuESH_fSH_SH_fLi16ELNS_15FloatRoundStyleE2EEESG_S1M_JEEENS4_5SM1004TMEM4LOAD26SM100_TMEM_LOAD_32dp32b64xES12_S1C_NS4_39AutoVectorizingCopyWithAssumedAlignmentILi128EEENS4_14SM90_TMA_STOREES1C_S20_S20_EEEvvEEEEvNT_6ParamsE:
        .type           _ZN7cutlass13device_kernelINS_4gemm6kernel13GemmUniversalIN4cute5tupleIJiiiiEEENS1_10collective13CollectiveMmaINS1_35MainloopSm100TmaUmmaWarpSpecializedILi17ELi2ELi4ENS5_IJNS4_1CILi1EEESB_SB_EEEEENS5_IJNSA_ILi128EEENSA_ILi64EEESF_EEENS_12float_e4m3_tENS5_IJlSB_lEEESH_SI_NS4_8TiledMMAINS4_8MMA_AtomIJNS4_10MMA_TraitsINS4_19SM100_MMA_F8F6F4_SSEJSH_SH_fSE_SF_NS4_17integral_constantINS4_4UMMA5MajorELSP_0EEESQ_NSN_INSO_7ScaleInELSR_0EEESS_EEEEEENS4_6LayoutISC_NS5_IJNSA_ILi0EEESW_SW_EEEEENS5_IJNS4_10UnderscoreESZ_SZ_EEEEENS4_13SM90_TMA_LOADENS4_14ComposedLayoutINS4_7SwizzleILi2ELi4ELi3EEENS4_18smem_ptr_flag_bitsILi8EEENSV_INS5_IJNSA_ILi8EEESF_EEENS5_IJSF_SB_EEEEEEEvNS4_8identityES12_S1C_vS1D_EENS_8epilogue10collective18CollectiveEpilogueINS1F_23Sm100TmaWarpSpecializedILi1ELi1ELi64ELb0ELb0EEEJSG_NS5_IJNSV_ISE_SB_EENSV_ISF_SB_EEEEESH_SI_SH_SI_NS1F_6fusion15FusionCallbacksIS1J_NS1N_23LinCombPerRowBiasEltActINS1F_6thread4ReLuESH_fSH_SH_fLi16ELNS_15FloatRoundStyleE2EEESG_S1M_JEEENS4_5SM1004TMEM4LOAD26SM100_TMEM_LOAD_32dp32b64xES12_S1C_NS4_39AutoVectorizingCopyWithAssumedAlignmentILi128EEENS4_14SM90_TMA_STOREES1C_S20_S20_EEEvvEEEEvNT_6ParamsE,@function
        .size           _ZN7cutlass13device_kernelINS_4gemm6kernel13GemmUniversalIN4cute5tupleIJiiiiEEENS1_10collective13CollectiveMmaINS1_35MainloopSm100TmaUmmaWarpSpecializedILi17ELi2ELi4ENS5_IJNS4_1CILi1EEESB_SB_EEEEENS5_IJNSA_ILi128EEENSA_ILi64EEESF_EEENS_12float_e4m3_tENS5_IJlSB_lEEESH_SI_NS4_8TiledMMAINS4_8MMA_AtomIJNS4_10MMA_TraitsINS4_19SM100_MMA_F8F6F4_SSEJSH_SH_fSE_SF_NS4_17integral_constantINS4_4UMMA5MajorELSP_0EEESQ_NSN_INSO_7ScaleInELSR_0EEESS_EEEEEENS4_6LayoutISC_NS5_IJNSA_ILi0EEESW_SW_EEEEENS5_IJNS4_10UnderscoreESZ_SZ_EEEEENS4_13SM90_TMA_LOADENS4_14ComposedLayoutINS4_7SwizzleILi2ELi4ELi3EEENS4_18smem_ptr_flag_bitsILi8EEENSV_INS5_IJNSA_ILi8EEESF_EEENS5_IJSF_SB_EEEEEEEvNS4_8identityES12_S1C_vS1D_EENS_8epilogue10collective18CollectiveEpilogueINS1F_23Sm100TmaWarpSpecializedILi1ELi1ELi64ELb0ELb0EEEJSG_NS5_IJNSV_ISE_SB_EENSV_ISF_SB_EEEEESH_SI_SH_SI_NS1F_6fusion15FusionCallbacksIS1J_NS1N_23LinCombPerRowBiasEltActINS1F_6thread4ReLuESH_fSH_SH_fLi16ELNS_15FloatRoundStyleE2EEESG_S1M_JEEENS4_5SM1004TMEM4LOAD26SM100_TMEM_LOAD_32dp32b64xES12_S1C_NS4_39AutoVectorizingCopyWithAssumedAlignmentILi128EEENS4_14SM90_TMA_STOREES1C_S20_S20_EEEvvEEEEvNT_6ParamsE,(.L_x_170 - _ZN7cutlass13device_kernelINS_4gemm6kernel13GemmUniversalIN4cute5tupleIJiiiiEEENS1_10collective13CollectiveMmaINS1_35MainloopSm100TmaUmmaWarpSpecializedILi17ELi2ELi4ENS5_IJNS4_1CILi1EEESB_SB_EEEEENS5_IJNSA_ILi128EEENSA_ILi64EEESF_EEENS_12float_e4m3_tENS5_IJlSB_lEEESH_SI_NS4_8TiledMMAINS4_8MMA_AtomIJNS4_10MMA_TraitsINS4_19SM100_MMA_F8F6F4_SSEJSH_SH_fSE_SF_NS4_17integral_constantINS4_4UMMA5MajorELSP_0EEESQ_NSN_INSO_7ScaleInELSR_0EEESS_EEEEEENS4_6LayoutISC_NS5_IJNSA_ILi0EEESW_SW_EEEEENS5_IJNS4_10UnderscoreESZ_SZ_EEEEENS4_13SM90_TMA_LOADENS4_14ComposedLayoutINS4_7SwizzleILi2ELi4ELi3EEENS4_18smem_ptr_flag_bitsILi8EEENSV_INS5_IJNSA_ILi8EEESF_EEENS5_IJSF_SB_EEEEEEEvNS4_8identityES12_S1C_vS1D_EENS_8epilogue10collective18CollectiveEpilogueINS1F_23Sm100TmaWarpSpecializedILi1ELi1ELi64ELb0ELb0EEEJSG_NS5_IJNSV_ISE_SB_EENSV_ISF_SB_EEEEESH_SI_SH_SI_NS1F_6fusion15FusionCallbacksIS1J_NS1N_23LinCombPerRowBiasEltActINS1F_6thread4ReLuESH_fSH_SH_fLi16ELNS_15FloatRoundStyleE2EEESG_S1M_JEEENS4_5SM1004TMEM4LOAD26SM100_TMEM_LOAD_32dp32b64xES12_S1C_NS4_39AutoVectorizingCopyWithAssumedAlignmentILi128EEENS4_14SM90_TMA_STOREES1C_S20_S20_EEEvvEEEEvNT_6ParamsE)
        .other          _ZN7cutlass13device_kernelINS_4gemm6kernel13GemmUniversalIN4cute5tupleIJiiiiEEENS1_10collective13CollectiveMmaINS1_35MainloopSm100TmaUmmaWarpSpecializedILi17ELi2ELi4ENS5_IJNS4_1CILi1EEESB_SB_EEEEENS5_IJNSA_ILi128EEENSA_ILi64EEESF_EEENS_12float_e4m3_tENS5_IJlSB_lEEESH_SI_NS4_8TiledMMAINS4_8MMA_AtomIJNS4_10MMA_TraitsINS4_19SM100_MMA_F8F6F4_SSEJSH_SH_fSE_SF_NS4_17integral_constantINS4_4UMMA5MajorELSP_0EEESQ_NSN_INSO_7ScaleInELSR_0EEESS_EEEEEENS4_6LayoutISC_NS5_IJNSA_ILi0EEESW_SW_EEEEENS5_IJNS4_10UnderscoreESZ_SZ_EEEEENS4_13SM90_TMA_LOADENS4_14ComposedLayoutINS4_7SwizzleILi2ELi4ELi3EEENS4_18smem_ptr_flag_bitsILi8EEENSV_INS5_IJNSA_ILi8EEESF_EEENS5_IJSF_SB_EEEEEEEvNS4_8identityES12_S1C_vS1D_EENS_8epilogue10collective18CollectiveEpilogueINS1F_23Sm100TmaWarpSpecializedILi1ELi1ELi64ELb0ELb0EEEJSG_NS5_IJNSV_ISE_SB_EENSV_ISF_SB_EEEEESH_SI_SH_SI_NS1F_6fusion15FusionCallbacksIS1J_NS1N_23LinCombPerRowBiasEltActINS1F_6thread4ReLuESH_fSH_SH_fLi16ELNS_15FloatRoundStyleE2EEESG_S1M_JEEENS4_5SM1004TMEM4LOAD26SM100_TMEM_LOAD_32dp32b64xES12_S1C_NS4_39AutoVectorizingCopyWithAssumedAlignmentILi128EEENS4_14SM90_TMA_STOREES1C_S20_S20_EEEvvEEEEvNT_6ParamsE,@"STO_CUDA_ENTRY STV_DEFAULT"
_ZN7cutlass13device_kernelINS_4gemm6kernel13GemmUniversalIN4cute5tupleIJiiiiEEENS1_10collective13CollectiveMmaINS1_35MainloopSm100TmaUmmaWarpSpecializedILi17ELi2ELi4ENS5_IJNS4_1CILi1EEESB_SB_EEEEENS5_IJNSA_ILi128EEENSA_ILi64EEESF_EEENS_12float_e4m3_tENS5_IJlSB_lEEESH_SI_NS4_8TiledMMAINS4_8MMA_AtomIJNS4_10MMA_TraitsINS4_19SM100_MMA_F8F6F4_SSEJSH_SH_fSE_SF_NS4_17integral_constantINS4_4UMMA5MajorELSP_0EEESQ_NSN_INSO_7ScaleInELSR_0EEESS_EEEEEENS4_6LayoutISC_NS5_IJNSA_ILi0EEESW_SW_EEEEENS5_IJNS4_10UnderscoreESZ_SZ_EEEEENS4_13SM90_TMA_LOADENS4_14ComposedLayoutINS4_7SwizzleILi2ELi4ELi3EEENS4_18smem_ptr_flag_bitsILi8EEENSV_INS5_IJNSA_ILi8EEESF_EEENS5_IJSF_SB_EEEEEEEvNS4_8identityES12_S1C_vS1D_EENS_8epilogue10collective18CollectiveEpilogueINS1F_23Sm100TmaWarpSpecializedILi1ELi1ELi64ELb0ELb0EEEJSG_NS5_IJNSV_ISE_SB_EENSV_ISF_SB_EEEEESH_SI_SH_SI_NS1F_6fusion15FusionCallbacksIS1J_NS1N_23LinCombPerRowBiasEltActINS1F_6thread4ReLuESH_fSH_SH_fLi16ELNS_15FloatRoundStyleE2EEESG_S1M_JEEENS4_5SM1004TMEM4LOAD26SM100_TMEM_LOAD_32dp32b64xES12_S1C_NS4_39AutoVectorizingCopyWithAssumedAlignmentILi128EEENS4_14SM90_TMA_STOREES1C_S20_S20_EEEvvEEEEvNT_6ParamsE:
[----:B------:R-:W1:Y:S01]  /*0000*/  LDC R1, c[0x0][0x37c] ;  /* 0x0000df00ff017b82 */ /* 0x000e620000000800 */
[----:B------:R-:W2:Y:S01]  /*0010*/  S2R R0, SR_TID.X ;  /* 0x0000000000007919 */ /* 0x000ea20000002100 */
[----:B------:R-:W3:Y:S01]  /*0020*/  LDCU.64 UR6, c[0x0][0x890] ;  /* 0x00011200ff0677ac */ /* 0x000ee20008000a00 */
[----:B------:R-:W-:Y:S02]  /*0030*/  PRMT R215, RZ, 0x7610, R215 ;  /* 0x00007610ffd77816 */ /* 0x000fe400000000d7 */
[----:B------:R-:W-:Y:S01]  /*0040*/  ELECT P5, URZ, PT ;  /* 0x0000000000ff782f */ /* 0x000fe200038a0000 */
[----:B------:R-:W4:Y:S01]  /*0050*/  LDCU.64 UR46, c[0x0][0x358] ;  /* 0x00006b00ff2e77ac */ /* 0x000f220008000a00 */
[----:B---3--:R-:W-:-:S04]  /*0060*/  UISETP.NE.U32.AND UP2, UPT, UR6, URZ, UPT ;  /* 0x000000ff0600728c */ /* 0x008fc8000bf45070 */
[----:B------:R-:W-:Y:S01]  /*0070*/  UISETP.NE.AND.EX UP2, UPT, UR7, URZ, UPT, UP2 ;  /* 0x000000ff0700728c */ /* 0x000fe2000bf45320 */
[----:B--2---:R-:W-:-:S05]  /*0080*/  SHF.R.U32.HI R225, RZ, 0x5, R0 ;  /* 0x00000005ffe17819 */ /* 0x004fca0000011600 */
[----:B------:R-:W2:Y:S02]  /*0090*/  SHFL.IDX PT, R2, R225, RZ, 0x1f ;  /* 0x00001fffe1027589 */ /* 0x000ea400000e0000 */
[----:B--2---:R-:W-:Y:S01]  /*00a0*/  R2UR UR8, R2 ;  /* 0x00000000020872ca */ /* 0x004fe200000e0000 */
[----:B-1--4-:R-:W-:Y:S05]  /*00b0*/  BRA.U UP2, `(.L_x_0) ;  /* 0x00000001022c7547 */ /* 0x012fea000b800000 */
[----:B------:R-:W1:Y:S02]  /*00c0*/  LDCU.64 UR4, c[0x0][0x888] ;  /* 0x00011100ff0477ac */ /* 0x000e640008000a00 */
[----:B-1----:R-:W-:-:S04]  /*00d0*/  UISETP.NE.U32.AND UP0, UPT, UR4, URZ, UPT ;  /* 0x000000ff0400728c */ /* 0x002fc8000bf05070 */
[----:B------:R-:W-:-:S09]  /*00e0*/  UISETP.NE.AND.EX UP0, UPT, UR5, URZ, UPT, UP0 ;  /* 0x000000ff0500728c */ /* 0x000fd2000bf05300 */
[----:B------:R-:W-:Y:S05]  /*00f0*/  BRA.U !UP0, `(.L_x_1) ;  /* 0x0000000108107547 */ /* 0x000fea000b800000 */
[----:B------:R-:W1:Y:S02]  /*0100*/  LDC.64 R2, c[0x0][0x888] ;  /* 0x00022200ff027b82 */ /* 0x000e640000000a00 */
[----:B-1----:R1:W5:Y:S01]  /*0110*/  LDG.E R141, desc[UR46][R2.64] ;  /* 0x0000002e028d7981 */ /* 0x002362000c1e1900 */
[----:B------:R-:W-:Y:S01]  /*0120*/  HFMA2 R215, -RZ, RZ, 0, 5.9604644775390625e-08 ;  /* 0x00000001ffd77431 */ /* 0x000fe200000001ff */
[----:B------:R-:W-:Y:S05]  /*0130*/  BRA `(.L_x_0) ;  /* 0x00000000000c7947 */ /* 0x000fea0003800000 */
.L_x_1:
[----:B------:R-:W1:Y:S01]  /*0140*/  LDCU UR4, c[0x0][0x880] ;  /* 0x00011000ff0477ac */ /* 0x000e620008000800 */
[----:B------:R-:W-:Y:S01]  /*0150*/  HFMA2 R215, -RZ, RZ, 0, 5.9604644775390625e-08 ;  /* 0x00000001ffd77431 */ /* 0x000fe200000001ff */
[----:B-1----:R-:W-:-:S07]  /*0160*/  MOV R141, UR4 ;  /* 0x00000004008d7c02 */ /* 0x002fce0008000f00 */
.L_x_0:
[----:B------:R-:W2:Y:S02]  /*0170*/  LDCU.64 UR4, c[0x0][0x8b0] ;  /* 0x00011600ff0477ac */ /* 0x000ea40008000a00 */
[----:B--2---:R-:W-:-:S04]  /*0180*/  UISETP.NE.U32.AND UP0, UPT, UR4, URZ, UPT ;  /* 0x000000ff0400728c */ /* 0x004fc8000bf05070 */
[----:B------:R-:W-:-:S09]  /*0190*/  UISETP.NE.AND.EX UP0, UPT, UR5, URZ, UPT, UP0 ;  /* 0x000000ff0500728c */ /* 0x000fd2000bf05300 */
[----:B------:R-:W-:Y:S05]  /*01a0*/  BRA.U UP0, `(.L_x_2) ;  /* 0x0000000100247547 */ /* 0x000fea000b800000 */
[----:B------:R-:W2:Y:S02]  /*01b0*/  LDCU.64 UR4, c[0x0][0x8a8] ;  /* 0x00011500ff0477ac */ /* 0x000ea40008000a00 */
[----:B--2---:R-:W-:-:S04]  /*01c0*/  UISETP.NE.U32.AND UP0, UPT, UR4, URZ, UPT ;  /* 0x000000ff0400728c */ /* 0x004fc8000bf05070 */
[----:B------:R-:W-:-:S09]  /*01d0*/  UISETP.NE.AND.EX UP0, UPT, UR5, URZ, UPT, UP0 ;  /* 0x000000ff0500728c */ /* 0x000fd2000bf05300 */
[----:B------:R-:W-:Y:S05]  /*01e0*/  BRA.U !UP0, `(.L_x_3) ;  /* 0x00000001080c7547 */ /* 0x000fea000b800000 */
[----:B-1----:R-:W1:Y:S02]  /*01f0*/  LDC.64 R2, c[0x0][0x8a8] ;  /* 0x00022a00ff027b82 */ /* 0x002e640000000a00 */
[----:B-1----:R2:W5:Y:S01]  /*0200*/  LDG.E R139, desc[UR46][R2.64] ;  /* 0x0000002e028b7981 */ /* 0x002562000c1e1900 */
[----:B------:R-:W-:Y:S05]  /*0210*/  BRA `(.L_x_2) ;  /* 0x0000000000087947 */ /* 0x000fea0003800000 */
.L_x_3:
[----:B------:R-:W2:Y:S02]  /*0220*/  LDCU UR4, c[0x0][0x8a0] ;  /* 0x00011400ff0477ac */ /* 0x000ea40008000800 */
[----:B--2---:R-:W-:Y:S02]  /*0230*/  MOV R139, UR4 ;  /* 0x00000004008b7c02 */ /* 0x004fe40008000f00 */
.L_x_2:
[----:B------:R-:W-:Y:S01]  /*0240*/  IMAD.U32 R8, RZ, RZ, UR8 ;  /* 0x00000008ff087e24 */ /* 0x000fe2000f8e00ff */
[----:B------:R-:W-:Y:S04]  /*0250*/  BSSY.RECONVERGENT B0, `(.L_x_4) ;  /* 0x000000c000007945 */ /* 0x000fe80003800200 */
[C---:B------:R-:W-:Y:S02]  /*0260*/  ISETP.NE.OR P1, PT, R8.reuse, 0x1, !P5 ;  /* 0x000000010800780c */ /* 0x040fe40006f25670 */
[----:B------:R-:W-:-:S11]  /*0270*/  ISETP.NE.OR P0, PT, R8, 0x3, !P5 ;  /* 0x000000030800780c */ /* 0x000fd60006f05670 */
[----:B------:R-:W-:Y:S05]  /*0280*/  @P1 BRA `(.L_x_5) ;  /* 0x0000000000201947 */ /* 0x000fea0003800000 */
[----:B------:R-:W3:Y:S02]  /*0290*/  LDCU.64 UR4, c[0x0][0x348] ;  /* 0x00006900ff0477ac */ /* 0x000ee40008000a00 */
[----:B---3--:R-:W-:Y:S02]  /*02a0*/  UIADD3 UR10, UP1, UPT, UR4, 0x80, URZ ;  /* 0x00000080040a7890 */ /* 0x008fe4000ff3e0ff */
[----:B------:R-:W-:Y:S02]  /*02b0*/  UIADD3 UR4, UP0, UPT, UR4, 0x180, URZ ;  /* 0x0000018004047890 */ /* 0x000fe4000ff1e0ff */
[----:B------:R-:W-:Y:S02]  /*02c0*/  UIADD3.X UR11, UPT, UPT, URZ, UR5, URZ, UP1, !UPT ;  /* 0x00000005ff0b7290 */ /* 0x000fe40008ffe4ff */
[----:B------:R-:W-:-:S07]  /*02d0*/  UIADD3.X UR5, UPT, UPT, URZ, UR5, URZ, UP0, !UPT ;  /* 0x00000005ff057290 */ /* 0x000fce00087fe4ff */
[----:B------:R3:W-:Y:S02]  /*02e0*/  UTMACCTL.PF [UR10] ;  /* 0x000000000a0079b9 */ /* 0x0007e40008040000 */
[----:B------:R3:W-:Y:S02]  /*02f0*/  UTMACCTL.PF [UR4] ;  /* 0x00000000040079b9 */ /* 0x0007e40008040000 */
[----:B---3--:R-:W-:Y:S01]  /*0300*/  NOP ;  /* 0x0000000000007918 */ /* 0x008fe20000000000 */
.L_x_5:
[----:B------:R-:W-:Y:S05]  /*0310*/  BSYNC.RECONVERGENT B0 ;  /* 0x0000000000007941 */ /* 0x000fea0003800200 */
.L_x_4:
[----:B------:R-:W-:Y:S04]  /*0320*/  BSSY.RECONVERGENT B0, `(.L_x_6) ;  /* 0x000000a000007945 */ /* 0x000fe80003800200 */
        /* <DEDUP_REMOVED lines=9> */
.L_x_7:
[----:B------:R-:W-:Y:S05]  /*03c0*/  BSYNC.RECONVERGENT B0 ;  /* 0x0000000000007941 */ /* 0x000fea0003800200 */
.L_x_6:
[----:B------:R-:W3:Y:S01]  /*03d0*/  LDCU.64 UR4, c[0x0][0x888] ;  /* 0x00011100ff0477ac */ /* 0x000ee20008000a00 */
[----:B------:R-:W-:Y:S02]  /*03e0*/  UISETP.EQ.U32.AND UP0, UPT, UR6, URZ, UPT ;  /* 0x000000ff0600728c */ /* 0x000fe4000bf02070 */
[----:B------:R-:W-:Y:S02]  /*03f0*/  UPLOP3.LUT UP3, UPT, UPT, UPT, UPT, 0x40, 0x4 ;  /* 0x000000000004789c */ /* 0x000fe40003f6e870 */
[----:B---3--:R-:W-:-:S04]  /*0400*/  UISETP.NE.U32.AND UP1, UPT, UR4, URZ, UPT ;  /* 0x000000ff0400728c */ /* 0x008fc8000bf25070 */
[----:B------:R-:W-:-:S04]  /*0410*/  UISETP.NE.AND.EX UP1, UPT, UR5, URZ, UPT, UP1 ;  /* 0x000000ff0500728c */ /* 0x000fc8000bf25310 */
[----:B------:R-:W-:-:S04]  /*0420*/  UISETP.EQ.OR.EX UP4, UPT, UR7, URZ, !UP1, UP0 ;  /* 0x000000ff0700728c */ /* 0x000fc8000cf82700 */
[----:B------:R-:W-:-:S05]  /*0430*/  UP2UR UR51, UPR, URZ, 0x10 ;  /* 0x00000010ff337883 */ /* 0x000fca0008000000 */
[----:B------:R-:W-:Y:S07]  /*0440*/  BRA.U !UP4, `(.L_x_8) ;  /* 0x000000010c147547 */ /* 0x000fee000b800000 */
[----:B------:R-:W-:Y:S01]  /*0450*/  PLOP3.LUT P1, PT, PT, PT, UP2, 0x80, 0x8 ;  /* 0x000000000008781c */ /* 0x000fe20003f2f028 */
[----:B------:R-:W-:-:S12]  /*0460*/  UPLOP3.LUT UP3, UPT, UPT, UPT, UP1, 0x40, 0x4 ;  /* 0x000000000004789c */ /* 0x000fd80003f6e810 */
[----:B-----5:R-:W-:-:S13]  /*0470*/  @!P1 FSETP.EQ.AND P0, PT, R141, RZ, PT ;  /* 0x000000ff8d00920b */ /* 0x020fda0003f02000 */
[----:B------:R-:W-:Y:S01]  /*0480*/  @!P1 VOTEU.ANY UP0, P0 ;  /* 0x0000000000ff9886 */ /* 0x000fe20000000100 */
[----:B------:R-:W-:-:S11]  /*0490*/  @!UP2 UPLOP3.LUT UP3, UPT, UPT, UPT, UP0, 0x80, 0x8 ;  /* 0x000000000008a89c */ /* 0x000fd60003f6f000 */
.L_x_8:
[----:B-12---:R-:W1:Y:S01]  /*04a0*/  SHFL.IDX PT, R2, R225, RZ, 0x1f ;  /* 0x00001fffe1027589 */ /* 0x006e6200000e0000 */
[----:B------:R-:W-:-:S04]  /*04b0*/  UISETP.NE.AND UP0, UPT, UR8, 0x2, UPT ;  /* 0x000000020800788c */ /* 0x000fc8000bf05270 */
[----:B------:R-:W-:Y:S01]  /*04c0*/  USEL UR13, URZ, 0x1, UP0 ;  /* 0x00000001ff0d7887 */ /* 0x000fe20008000000 */
[----:B-1----:R-:W-:-:S13]  /*04d0*/  ISETP.NE.AND P0, PT, R2, RZ, PT ;  /* 0x000000ff0200720c */ /* 0x002fda0003f05270 */
[----:B------:R-:W-:Y:S05]  /*04e0*/  @P0 BRA `(.L_x_9) ;  /* 0x0000000000bc0947 */ /* 0x000fea0003800000 */
[----:B------:R-:W-:Y:S01]  /*04f0*/  ELECT P0, URZ, PT ;  /* 0x0000000000ff782f */ /* 0x000fe20003800000 */
[----:B------:R-:W-:-:S12]  /*0500*/  BSSY.RECONVERGENT B0, `(.L_x_9) ;  /* 0x000002d000007945 */ /* 0x000fd80003800200 */
[----:B------:R-:W-:Y:S05]  /*0510*/  @!P0 BRA `(.L_x_10) ;  /* 0x0000000000ac8947 */ /* 0x000fea0003800000 */
[----:B------:R-:W1:Y:S01]  /*0520*/  S2UR UR5, SR_CgaCtaId ;  /* 0x00000000000579c3 */ /* 0x000e620000008800 */
[----:B------:R-:W-:Y:S01]  /*0530*/  UMOV UR6, 0x400 ;  /* 0x0000040000067882 */ /* 0x000fe20000000000 */
[----:B------:R-:W-:Y:S01]  /*0540*/  UMOV UR4, 0x1 ;  /* 0x0000000100047882 */ /* 0x000fe20000000000 */
[----:B-1----:R-:W-:Y:S02]  /*0550*/  ULEA UR5, UR5, UR6, 0x18 ;  /* 0x0000000605057291 */ /* 0x002fe4000f8ec0ff */
[----:B------:R-:W-:-:S04]  /*0560*/  UIADD3 UR6, UPT, UPT, -UR4, 0x100000, URZ ;  /* 0x0010000004067890 */ /* 0x000fc8000fffe1ff */
[----:B------:R-:W-:Y:S02]  /*0570*/  USHF.L.U32 UR7, UR6, 0xb, URZ ;  /* 0x0000000b06077899 */ /* 0x000fe400080006ff */
[----:B------:R-:W-:Y:S01]  /*0580*/  USHF.L.U32 UR6, UR6, 0x1, URZ ;  /* 0x0000000106067899 */ /* 0x000fe200080006ff */
[----:B------:R-:W1:Y:S11]  /*0590*/  FENCE.VIEW.ASYNC.S ;  /* 0x00000000000073c6 */ /* 0x000e760000000000 */
[----:B-1----:R1:W2:Y:S01]  /*05a0*/  SYNCS.EXCH.64 URZ, [UR5], UR6 ;  /* 0x0000000605ff75b2 */ /* 0x0022a20008000100 */
[----:B------:R1:W3:Y:S01]  /*05b0*/  SYNCS.EXCH.64 URZ, [UR5+0x88], UR6 ;  /* 0x0000880605ff75b2 */ /* 0x0002e20008000100 */
[----:B------:R1:W4:Y:S01]  /*05c0*/  SYNCS.EXCH.64 URZ, [UR5+0x8], UR6 ;  /* 0x0000080605ff75b2 */ /* 0x0003220008000100 */
[----:B------:R1:W1:Y:S01]  /*05d0*/  SYNCS.EXCH.64 URZ, [UR5+0x90], UR6 ;  /* 0x0000900605ff75b2 */ /* 0x0002620008000100 */
        /* <DEDUP_REMOVED lines=30> */
[----:B--234-:R-:W-:Y:S01]  /*07c0*/  NOP ;  /* 0x0000000000007918 */ /* 0x01cfe20000000000 */
.L_x_10:
[----:B-1----:R-:W-:Y:S05]  /*07d0*/  BSYNC.RECONVERGENT B0 ;  /* 0x0000000000007941 */ /* 0x002fea0003800200 */
.L_x_9:
[----:B------:R-:W1:Y:S01]  /*07e0*/  SHFL.IDX PT, R2, R225, RZ, 0x1f ;  /* 0x00001fffe1027589 */ /* 0x000e6200000e0000 */
[----:B------:R-:W-:Y:S01]  /*07f0*/  NOP ;  /* 0x0000000000007918 */ /* 0x000fe20000000000 */
[----:B-1----:R-:W-:-:S13]  /*0800*/  ISETP.NE.AND P0, PT, R2, 0x1, PT ;  /* 0x000000010200780c */ /* 0x002fda0003f05270 */
[----:B------:R-:W-:Y:S05]  /*0810*/  @P0 BRA `(.L_x_11) ;  /* 0x0000000000400947 */ /* 0x000fea0003800000 */
[----:B------:R-:W1:Y:S01]  /*0820*/  S2UR UR6, SR_CgaCtaId ;  /* 0x00000000000679c3 */ /* 0x000e620000008800 */
[----:B------:R-:W-:Y:S01]  /*0830*/  UMOV UR7, 0x400 ;  /* 0x0000040000077882 */ /* 0x000fe20000000000 */
[----:B------:R-:W-:Y:S01]  /*0840*/  UMOV UR5, 0x20 ;  /* 0x0000002000057882 */ /* 0x000fe20000000000 */
[----:B------:R-:W-:Y:S01]  /*0850*/  UMOV UR4, 0x80 ;  /* 0x0000008000047882 */ /* 0x000fe20000000000 */
[----:B------:R-:W-:-:S04]  /*0860*/  UIADD3 UR10, UPT, UPT, -UR5, 0x100000, URZ ;  /* 0x00100000050a7890 */ /* 0x000fc8000fffe1ff */
[----:B------:R-:W-:Y:S02]  /*0870*/  USHF.L.U32 UR11, UR10, 0xb, URZ ;  /* 0x0000000b0a0b7899 */ /* 0x000fe400080006ff */
[----:B------:R-:W-:Y:S02]  /*0880*/  USHF.L.U32 UR10, UR10, 0x1, URZ ;  /* 0x000000010a0a7899 */ /* 0x000fe400080006ff */
[----:B------:R-:W-:-:S04]  /*0890*/  UIADD3 UR4, UPT, UPT, -UR4, 0x100000, URZ ;  /* 0x0010000004047890 */ /* 0x000fc8000fffe1ff */
[----:B------:R-:W-:Y:S02]  /*08a0*/  USHF.L.U32 UR5, UR4, 0xb, URZ ;  /* 0x0000000b04057899 */ /* 0x000fe400080006ff */
[----:B------:R-:W-:Y:S01]  /*08b0*/  USHF.L.U32 UR4, UR4, 0x1, URZ ;  /* 0x0000000104047899 */ /* 0x000fe200080006ff */
[----:B------:R-:W-:Y:S01]  /*08c0*/  ELECT P0, URZ, PT ;  /* 0x0000000000ff782f */ /* 0x000fe20003800000 */
[----:B-1----:R-:W-:Y:S01]  /*08d0*/  ULEA UR6, UR6, UR7, 0x18 ;  /* 0x0000000706067291 */ /* 0x002fe2000f8ec0ff */
[----:B------:R-:W1:Y:S11]  /*08e0*/  FENCE.VIEW.ASYNC.S ;  /* 0x00000000000073c6 */ /* 0x000e760000000000 */
[----:B-1----:R1:W2:Y:S01]  /*08f0*/  SYNCS.EXCH.64 URZ, [UR6+0x110], UR10 ;  /* 0x0001100a06ff75b2 */ /* 0x0022a20008000100 */
[----:B------:R1:W3:Y:S01]  /*0900*/  SYNCS.EXCH.64 URZ, [UR6+0x118], UR4 ;  /* 0x0001180406ff75b2 */ /* 0x0002e20008000100 */
[----:B------:R-:W-:Y:S01]  /*0910*/  NOP ;  /* 0x0000000000007918 */ /* 0x000fe20000000000 */
.L_x_11:
[----:B------:R-:W4:Y:S01]  /*0920*/  SHFL.IDX PT, R2, R225, RZ, 0x1f ;  /* 0x00001fffe1027589 */ /* 0x000f2200000e0000 */
[----:B------:R-:W-:Y:S01]  /*0930*/  NOP ;  /* 0x0000000000007918 */ /* 0x000fe20000000000 */
[----:B----4-:R-:W-:-:S13]  /*0940*/  ISETP.NE.AND P0, PT, R2, 0x3, PT ;  /* 0x000000030200780c */ /* 0x010fda0003f05270 */
[----:B------:R-:W-:Y:S05]  /*0950*/  @P0 BRA `(.L_x_12) ;  /* 0x0000000000300947 */ /* 0x000fea0003800000 */
[----:B-1----:R-:W1:Y:S01]  /*0960*/  S2UR UR5, SR_CgaCtaId ;  /* 0x00000000000579c3 */ /* 0x002e620000008800 */
[----:B------:R-:W-:Y:S01]  /*0970*/  UMOV UR6, 0x400 ;  /* 0x0000040000067882 */ /* 0x000fe20000000000 */
[----:B------:R-:W-:Y:S01]  /*0980*/  UMOV UR4, 0x20 ;  /* 0x0000002000047882 */ /* 0x000fe20000000000 */
[----:B------:R-:W-:Y:S01]  /*0990*/  ELECT P0, URZ, PT ;  /* 0x0000000000ff782f */ /* 0x000fe20003800000 */
[----:B-1----:R-:W-:Y:S02]  /*09a0*/  ULEA UR5, UR5, UR6, 0x18 ;  /* 0x0000000605057291 */ /* 0x002fe4000f8ec0ff */
[----:B------:R-:W-:-:S04]  /*09b0*/  UIADD3 UR6, UPT, UPT, -UR4, 0x100000, URZ ;  /* 0x0010000004067890 */ /* 0x000fc8000fffe1ff */
[----:B------:R-:W-:Y:S02]  /*09c0*/  USHF.L.U32 UR7, UR6, 0xb, URZ ;  /* 0x0000000b06077899 */ /* 0x000fe400080006ff */
[----:B------:R-:W-:Y:S01]  /*09d0*/  USHF.L.U32 UR6, UR6, 0x1, URZ ;  /* 0x0000000106067899 */ /* 0x000fe200080006ff */
[----:B------:R-:W1:Y:S11]  /*09e0*/  FENCE.VIEW.ASYNC.S ;  /* 0x00000000000073c6 */ /* 0x000e760000000000 */
[----:B-1----:R4:W1:Y:S01]  /*09f0*/  SYNCS.EXCH.64 URZ, [UR5+0x120], UR6 ;  /* 0x0001200605ff75b2 */ /* 0x0028620008000100 */
[----:B------:R4:W1:Y:S02]  /*0a00*/  SYNCS.EXCH.64 URZ, [UR5+0x128], UR6 ;  /* 0x0001280605ff75b2 */ /* 0x0008640008000100 */
[----:B----4-:R-:W-:Y:S01]  /*0a10*/  NOP ;  /* 0x0000000000007918 */ /* 0x010fe20000000000 */
.L_x_12:
[----:B------:R-:W4:Y:S01]  /*0a20*/  SHFL.IDX PT, R2, R225, RZ, 0x1f ;  /* 0x00001fffe1027589 */ /* 0x000f2200000e0000 */
[----:B------:R-:W-:Y:S01]  /*0a30*/  NOP ;  /* 0x0000000000007918 */ /* 0x000fe20000000000 */
[----:B----4-:R-:W-:-:S13]  /*0a40*/  ISETP.NE.AND P0, PT, R2, 0x4, PT ;  /* 0x000000040200780c */ /* 0x010fda0003f05270 */
[----:B------:R-:W-:Y:S05]  /*0a50*/  @P0 BRA `(.L_x_13) ;  /* 0x00000000004c0947 */ /* 0x000fea0003800000 */
[----:B-1----:R-:W1:Y:S01]  /*0a60*/  S2UR UR5, SR_CgaCtaId ;  /* 0x00000000000579c3 */ /* 0x002e620000008800 */
[----:B------:R-:W-:Y:S01]  /*0a70*/  UMOV UR7, 0xe0 ;  /* 0x000000e000077882 */ /* 0x000fe20000000000 */
[----:B------:R-:W-:Y:S01]  /*0a80*/  UMOV UR6, 0x400 ;  /* 0x0000040000067882 */ /* 0x000fe20000000000 */
[----:B------:R-:W-:Y:S01]  /*0a90*/  USEL UR7, UR7, 0x100, UP3 ;  /* 0x0000010007077887 */ /* 0x000fe20009800000 */
[----:B------:R-:W-:Y:S01]  /*0aa0*/  UMOV UR4, 0x1 ;  /* 0x0000000100047882 */ /* 0x000fe20000000000 */
[----:B------:R-:W-:Y:S01]  /*0ab0*/  ELECT P0, URZ, PT ;  /* 0x0000000000ff782f */ /* 0x000fe20003800000 */
[----:B------:R-:W-:-:S04]  /*0ac0*/  UIADD3 UR10, UPT, UPT, -UR4, 0x100000, URZ ;  /* 0x00100000040a7890 */ /* 0x000fc8000fffe1ff */
[----:B------:R-:W-:Y:S02]  /*0ad0*/  USHF.L.U32 UR11, UR10, 0xb, URZ ;  /* 0x0000000b0a0b7899 */ /* 0x000fe400080006ff */
[----:B------:R-:W-:Y:S02]  /*0ae0*/  USHF.L.U32 UR10, UR10, 0x1, URZ ;  /* 0x000000010a0a7899 */ /* 0x000fe400080006ff */
[----:B-1----:R-:W-:Y:S02]  /*0af0*/  ULEA UR5, UR5, UR6, 0x18 ;  /* 0x0000000605057291 */ /* 0x002fe4000f8ec0ff */
[----:B------:R-:W-:-:S04]  /*0b00*/  UIADD3 UR6, UPT, UPT, -UR7, 0x100000, URZ ;  /* 0x0010000007067890 */ /* 0x000fc8000fffe1ff */
[----:B------:R-:W-:Y:S02]  /*0b10*/  USHF.L.U32 UR7, UR6, 0xb, URZ ;  /* 0x0000000b06077899 */ /* 0x000fe400080006ff */
[----:B------:R-:W-:Y:S01]  /*0b20*/  USHF.L.U32 UR6, UR6, 0x1, URZ ;  /* 0x0000000106067899 */ /* 0x000fe200080006ff */
[----:B------:R-:W1:Y:S03]  /*0b30*/  FENCE.VIEW.ASYNC.S ;  /* 0x00000000000073c6 */ /* 0x000e660000000000 */
[----:B-1----:R4:W1:Y:S08]  /*0b40*/  SYNCS.EXCH.64 URZ, [UR5+0x130], UR10 ;  /* 0x0001300a05ff75b2 */ /* 0x0028700008000100 */
[----:B------:R4:W1:Y:S01]  /*0b50*/  SYNCS.EXCH.64 URZ, [UR5+0x140], UR6 ;  /* 0x0001400605ff75b2 */ /* 0x0008620008000100 */
[----:B------:R4:W1:Y:S01]  /*0b60*/  SYNCS.EXCH.64 URZ, [UR5+0x138], UR10 ;  /* 0x0001380a05ff75b2 */ /* 0x0008620008000100 */
[----:B------:R4:W1:Y:S02]  /*0b70*/  SYNCS.EXCH.64 URZ, [UR5+0x148], UR6 ;  /* 0x0001480605ff75b2 */ /* 0x0008640008000100 */
[----:B----4-:R-:W-:Y:S01]  /*0b80*/  NOP ;  /* 0x0000000000007918 */ /* 0x010fe20000000000 */
.L_x_13:
[----:B------:R-:W4:Y:S01]  /*0b90*/  SHFL.IDX PT, R2, R225, RZ, 0x1f ;  /* 0x00001fffe1027589 */ /* 0x000f2200000e0000 */
[----:B------:R-:W-:Y:S01]  /*0ba0*/  NOP ;  /* 0x0000000000007918 */ /* 0x000fe20000000000 */
[----:B----4-:R-:W-:-:S13]  /*0bb0*/  ISETP.NE.AND P0, PT, R2, 0x5, PT ;  /* 0x000000050200780c */ /* 0x010fda0003f05270 */
[----:B------:R-:W-:Y:S05]  /*0bc0*/  @P0 BRA `(.L_x_14) ;  /* 0x0000000000580947 */ /* 0x000fea0003800000 */
[----:B-1----:R-:W1:Y:S01]  /*0bd0*/  S2UR UR6, SR_CgaCtaId ;  /* 0x00000000000679c3 */ /* 0x002e620000008800 */
        /* <DEDUP_REMOVED lines=12> */
[----:B-1----:R4:W1:Y:S01]  /*0ca0*/  SYNCS.EXCH.64 URZ, [UR6+0x150], UR10 ;  /* 0x0001500a06ff75b2 */ /* 0x0028620008000100 */
[----:B------:R4:W1:Y:S01]  /*0cb0*/  SYNCS.EXCH.64 URZ, [UR6+0x170], UR4 ;  /* 0x0001700406ff75b2 */ /* 0x0008620008000100 */
[----:B------:R4:W1:Y:S01]  /*0cc0*/  SYNCS.EXCH.64 URZ, [UR6+0x158], UR10 ;  /* 0x0001580a06ff75b2 */ /* 0x0008620008000100 */
[----:B------:R4:W1:Y:S01]  /*0cd0*/  SYNCS.EXCH.64 URZ, [UR6+0x178], UR4 ;  /* 0x0001780406ff75b2 */ /* 0x0008620008000100 */
[----:B------:R4:W1:Y:S01]  /*0ce0*/  SYNCS.EXCH.64 URZ, [UR6+0x160], UR10 ;  /* 0x0001600a06ff75b2 */ /* 0x0008620008000100 */
[----:B------:R4:W1:Y:S01]  /*0cf0*/  SYNCS.EXCH.64 URZ, [UR6+0x180], UR4 ;  /* 0x0001800406ff75b2 */ /* 0x0008620008000100 */
[----:B------:R4:W1:Y:S01]  /*0d00*/  SYNCS.EXCH.64 URZ, [UR6+0x168], UR10 ;  /* 0x0001680a06ff75b2 */ /* 0x0008620008000100 */
[----:B------:R4:W1:Y:S02]  /*0d10*/  SYNCS.EXCH.64 URZ, [UR6+0x188], UR4 ;  /* 0x0001880406ff75b2 */ /* 0x0008640008000100 */
[----:B----4-:R-:W-:Y:S01]  /*0d20*/  NOP ;  /* 0x0000000000007918 */ /* 0x010fe20000000000 */
.L_x_14:
        /* <DEDUP_REMOVED lines=14> */
[----:B------:R4:W1:Y:S01]  /*0e10*/  SYNCS.EXCH.64 URZ, [UR5+0x1a0], UR6 ;  /* 0x0001a00605ff75b2 */ /* 0x0008620008000100 */
[----:B------:R4:W1:Y:S01]  /*0e20*/  SYNCS.EXCH.64 URZ, [UR5+0x198], UR6 ;  /* 0x0001980605ff75b2 */ /* 0x0008620008000100 */
[----:B------:R4:W1:Y:S02]  /*0e30*/  SYNCS.EXCH.64 URZ, [UR5+0x1a8], UR6 ;  /* 0x0001a80605ff75b2 */ /* 0x0008640008000100 */
[----:B----4-:R-:W-:Y:S01]  /*0e40*/  NOP ;  /* 0x0000000000007918 */ /* 0x010fe20000000000 */
.L_x_15:
[----:B-1----:R-:W1:Y:S01]  /*0e50*/  S2UR UR5, SR_CTAID.X ;  /* 0x00000000000579c3 */ /* 0x002e620000002500 */
[----:B------:R-:W-:-:S05]  /*0e60*/  CS2R.32 R214, SR_CgaSize ;  /* 0x0000000000d67805 */ /* 0x000fca0000008a00 */
[----:B------:R-:W-:-:S05]  /*0e70*/  IMAD R214, R214, -0xa0, RZ ;  /* 0xffffff60d6d67824 */ /* 0x000fca00078e02ff */
[----:B------:R-:W-:-:S14]  /*0e80*/  R2UR UR7, R214 ;  /* 0x00000000d60772ca */ /* 0x000fdc00000e0000 */
[----:B------:R-:W4:Y:S01]  /*0e90*/  LDCU UR7, c[0x0][UR7+0x2b0] ;  /* 0x00005600070777ac */ /* 0x000f220008000800 */
[----:B------:R-:W-:Y:S01]  /*0ea0*/  NOP ;  /* 0x0000000000007918 */ /* 0x000fe20000000000 */
[----:B------:R-:W-:-:S05]  /*0eb0*/  CS2R.32 R214, SR_CgaSize ;  /* 0x0000000000d67805 */ /* 0x000fca0000008a00 */
[----:B------:R-:W-:-:S05]  /*0ec0*/  IMAD R214, R214, -0xa0, RZ ;  /* 0xffffff60d6d67824 */ /* 0x000fca00078e02ff */
[----:B------:R-:W-:-:S14]  /*0ed0*/  R2UR UR6, R214 ;  /* 0x00000000d60672ca */ /* 0x000fdc00000e0000 */
[----:B------:R-:W2:Y:S01]  /*0ee0*/  LDCU UR6, c[0x0][UR6+0x2b4] ;  /* 0x00005680060677ac */ /* 0x000ea20008000800 */
[----:B------:R-:W3:Y:S08]  /*0ef0*/  S2UR UR4, SR_CTAID.Y ;  /* 0x00000000000479c3 */ /* 0x000ef00000002600 */
[----:B------:R-:W2:Y:S01]  /*0f00*/  LDC R11, c[0x0][0xb24] ;  /* 0x0002c900ff0b7b82 */ /* 0x000ea20000000800 */
[----:B-1----:R-:W-:-:S02]  /*0f10*/  I2FP.F32.U32 R5, UR5 ;  /* 0x0000000500057c45 */ /* 0x002fc40008201000 */
[----:B------:R-:W-:-:S05]  /*0f20*/  CS2R.32 R3, SR_CgaSize ;  /* 0x0000000000037805 */ /* 0x000fca0000008a00 */
[----:B------:R-:W-:-:S06]  /*0f30*/  IMAD R3, R3, -0xa0, RZ ;  /* 0xffffff6003037824 */ /* 0x000fcc00078e02ff */
[----:B------:R-:W1:Y:S01]  /*0f40*/  LDC R3, c[0x0][R3+0x2a0] ;  /* 0x0000a80003037b82 */ /* 0x000e620000000800 */
[----:B------:R-:W-:Y:S01]  /*0f50*/  MOV R21, UR5 ;  /* 0x0000000500157c02 */ /* 0x000fe20008000f00 */
[----:B----4-:R-:W-:Y:S01]  /*0f60*/  FMUL R5, R5, UR7 ;  /* 0x0000000705057c20 */ /* 0x010fe20008400000 */
[----:B---3--:R-:W-:Y:S02]  /*0f70*/  I2FP.F32.U32 R4, UR4 ;  /* 0x0000000400047c45 */ /* 0x008fe40008201000 */
[----:B------:R-:W-:-:S05]  /*0f80*/  CS2R.32 R2, SR_CgaSize ;  /* 0x0000000000027805 */ /* 0x000fca0000008a00 */
[----:B------:R-:W-:-:S06]  /*0f90*/  IMAD R2, R2, -0xa0, RZ ;  /* 0xffffff6002027824 */ /* 0x000fcc00078e02ff */
[----:B------:R-:W3:Y:S01]  /*0fa0*/  LDC R2, c[0x0][R2+0x2a4] ;  /* 0x0000a90002027b82 */ /* 0x000ee20000000800 */
[----:B------:R-:W4:Y:S01]  /*0fb0*/  F2I.U32.TRUNC.NTZ R214, R5 ;  /* 0x0000000500d67305 */ /* 0x000f22000020f000 */
[----:B------:R-:W-:Y:S01]  /*0fc0*/  MOV R20, UR4 ;  /* 0x0000000400147c02 */ /* 0x000fe20008000f00 */
[----:B--2---:R-:W-:-:S05]  /*0fd0*/  FMUL R4, R4, UR6 ;  /* 0x0000000604047c20 */ /* 0x004fca0008400000 */
[----:B------:R-:W-:Y:S01]  /*0fe0*/  BAR.SYNC.DEFER_BLOCKING 0x0 ;  /* 0x0000000000007b1d */ /* 0x000fe20000010000 */
[----:B------:R-:W-:-:S05]  /*0ff0*/  ISETP.GE.AND P0, PT, R11, 0x1, PT ;  /* 0x000000010b00780c */ /* 0x000fca0003f06270 */
[----:B------:R-:W2:Y:S02]  /*1000*/  F2I.U32.TRUNC.NTZ R203, R4 ;  /* 0x0000000400cb7305 */ /* 0x000ea4000020f000 */
[----:B------:R-:W3:Y:S01]  /*1010*/  S2UR UR36, SR_CTAID.Z ;  /* 0x00000000002479c3 */ /* 0x000ee20000002700 */
[----:B----4-:R-:W-:-:S05]  /*1020*/  IADD3 R214, PT, PT, -R214, RZ, RZ ;  /* 0x000000ffd6d67210 */ /* 0x010fca0007ffe1ff */
[----:B-1----:R-:W-:Y:S01]  /*1030*/  IMAD R214, R3, R214, UR5 ;  /* 0x0000000503d67e24 */ /* 0x002fe2000f8e02d6 */
[----:B--2---:R-:W-:-:S05]  /*1040*/  IADD3 R203, PT, PT, -R203, RZ, RZ ;  /* 0x000000ffcbcb7210 */ /* 0x004fca0007ffe1ff */
[----:B---3--:R-:W-:Y:S01]  /*1050*/  IMAD R203, R2, R203, UR4 ;  /* 0x0000000402cb7e24 */ /* 0x008fe2000f8e02cb */
[----:B------:R-:W-:Y:S06]  /*1060*/  @!P0 BRA `(.L_x_16) ;  /* 0x0000000000b88947 */ /* 0x000fec0003800000 */
[----:B------:R-:W1:Y:S01]  /*1070*/  LDC.64 R4, c[0x0][0xb18] ;  /* 0x0002c600ff047b82 */ /* 0x000e620000000a00 */
[----:B------:R-:W-:-:S07]  /*1080*/  ISETP.NE.AND P0, PT, R11, 0x1, PT ;  /* 0x000000010b00780c */ /* 0x000fce0003f05270 */
[----:B------:R-:W2:Y:S08]  /*1090*/  LDC R10, c[0x0][0xb0c] ;  /* 0x0002c300ff0a7b82 */ /* 0x000eb00000000800 */
[----:B------:R-:W3:Y:S08]  /*10a0*/  LDC R13, c[0x0][0x370] ;  /* 0x0000dc00ff0d7b82 */ /* 0x000ef00000000800 */
[----:B------:R-:W4:Y:S01]  /*10b0*/  LDC R12, c[0x0][0x374] ;  /* 0x0000dd00ff0c7b82 */ /* 0x000f220000000800 */
[----:B-1----:R-:W-:-:S07]  /*10c0*/  ISETP.NE.AND P1, PT, R4, 0x1, PT ;  /* 0x000000010400780c */ /* 0x002fce0003f25270 */
[----:B------:R-:W3:Y:S01]  /*10d0*/  LDC.64 R6, c[0x0][0xb10] ;  /* 0x0002c400ff067b82 */ /* 0x000ee20000000a00 */
[----:B--2---:R-:W-:-:S07]  /*10e0*/  ISETP.NE.AND P2, PT, R10, 0x1, PT ;  /* 0x000000010a00780c */ /* 0x004fce0003f45270 */
[----:B------:R-:W1:Y:S08]  /*10f0*/  LDC R9, c[0x0][0xb20] ;  /* 0x0002c800ff097b82 */ /* 0x000e700000000800 */
[----:B------:R-:W2:Y:S01]  /*1100*/  LDC.64 R2, c[0x0][0xb28] ;  /* 0x0002ca00ff027b82 */ /* 0x000ea20000000a00 */
[----:B----4-:R-:W-:-:S04]  /*1110*/  IMAD.HI.U32 R14, R12, R5, RZ ;  /* 0x000000050c0e7227 */ /* 0x010fc800078e00ff */
[----:B---3--:R-:W-:-:S04]  /*1120*/  IMAD.HI.U32 R16, R13, R6, RZ ;  /* 0x000000060d107227 */ /* 0x008fc800078e00ff */
[----:B------:R-:W-:Y:S01]  /*1130*/  IMAD.HI.U32 R18, R21, R6, RZ ;  /* 0x0000000615127227 */ /* 0x000fe200078e00ff */
[----:B------:R-:W-:Y:S02]  /*1140*/  @P2 SHF.R.U32.HI R13, RZ, R7, R16 ;  /* 0x00000007ff0d2219 */ /* 0x000fe40000011610 */
[----:B-1----:R-:W-:Y:S01]  /*1150*/  @P1 SHF.R.U32.HI R12, RZ, R9, R14 ;  /* 0x00000009ff0c1219 */ /* 0x002fe2000001160e */
[----:B------:R-:W-:Y:S01]  /*1160*/  IMAD.HI.U32 R16, R20, R5, RZ ;  /* 0x0000000514107227 */ /* 0x000fe200078e00ff */
[----:B------:R-:W-:-:S04]  /*1170*/  SHF.R.U32.HI R18, RZ, R7, R18 ;  /* 0x00000007ff127219 */ /* 0x000fc80000011612 */
[----:B------:R-:W-:Y:S01]  /*1180*/  SHF.R.U32.HI R9, RZ, R9, R16 ;  /* 0x00000009ff097219 */ /* 0x000fe20000011610 */
[----:B--2---:R-:W-:Y:S01]  /*1190*/  IMAD.HI.U32 R14, R12, R2, RZ ;  /* 0x000000020c0e7227 */ /* 0x004fe200078e00ff */
[----:B------:R-:W-:Y:S02]  /*11a0*/  SEL R5, R21, R18, !P2 ;  /* 0x0000001215057207 */ /* 0x000fe40005000000 */
[----:B------:R-:W-:Y:S01]  /*11b0*/  SEL R9, R20, R9, !P1 ;  /* 0x0000000914097207 */ /* 0x000fe20004800000 */
[----:B------:R-:W-:Y:S01]  /*11c0*/  IMAD.HI.U32 R6, R13, R2, RZ ;  /* 0x000000020d067227 */ /* 0x000fe200078e00ff */
[-C--:B------:R-:W-:Y:S02]  /*11d0*/  @P0 SHF.R.U32.HI R12, RZ, R3.reuse, R14 ;  /* 0x00000003ff0c0219 */ /* 0x080fe4000001160e */
[----:B------:R-:W-:Y:S02]  /*11e0*/  IADD3 R7, PT, PT, -R9, RZ, RZ ;  /* 0x000000ff09077210 */ /* 0x000fe40007ffe1ff */
[----:B------:R-:W-:Y:S01]  /*11f0*/  @P0 SHF.R.U32.HI R13, RZ, R3, R6 ;  /* 0x00000003ff0d0219 */ /* 0x000fe20000011606 */
[----:B------:R-:W-:-:S02]  /*1200*/  IMAD R12, R12, R11, RZ ;  /* 0x0000000b0c0c7224 */ /* 0x000fc400078e02ff */
[----:B------:R-:W-:Y:S02]  /*1210*/  IMAD R7, R4, R7, R20 ;  /* 0x0000000704077224 */ /* 0x000fe400078e0214 */
[----:B------:R-:W-:Y:S01]  /*1220*/  IMAD R6, R13, R11, RZ ;  /* 0x0000000b0d067224 */ /* 0x000fe200078e02ff */
[----:B------:R-:W-:-:S04]  /*1230*/  ISETP.GE.AND P1, PT, R9, R12, PT ;  /* 0x0000000c0900720c */ /* 0x000fc80003f26270 */
[----:B------:R-:W-:Y:S01]  /*1240*/  ISETP.GE.OR P1, PT, R5, R6, P1 ;  /* 0x000000060500720c */ /* 0x000fe20000f26670 */
[----:B------:R-:W-:-:S05]  /*1250*/  IMAD.HI.U32 R6, R9, R2, RZ ;  /* 0x0000000209067227 */ /* 0x000fca00078e00ff */
[----:B------:R-:W-:-:S04]  /*1260*/  SHF.R.U32.HI R6, RZ, R3, R6 ;  /* 0x00000003ff067219 */ /* 0x000fc80000011606 */
[----:B------:R-:W-:-:S03]  /*1270*/  SEL R6, R9, R6, !P0 ;  /* 0x0000000609067207 */ /* 0x000fc60004000000 */
[----:B------:R-:W-:Y:S01]  /*1280*/  @!P1 IMAD.HI.U32 R12, R5, R2, RZ ;  /* 0x00000002050c9227 */ /* 0x000fe200078e00ff */
[----:B------:R-:W-:-:S04]  /*1290*/  IADD3 R2, PT, PT, -R6, RZ, RZ ;  /* 0x000000ff06027210 */ /* 0x000fc80007ffe1ff */
[----:B------:R-:W-:Y:S01]  /*12a0*/  @!P1 SHF.R.U32.HI R12, RZ, R3, R12 ;  /* 0x00000003ff0c9219 */ /* 0x000fe2000001160c */
[----:B------:R-:W-:-:S03]  /*12b0*/  IMAD R2, R11, R2, R9 ;  /* 0x000000020b027224 */ /* 0x000fc600078e0209 */
[----:B------:R-:W-:-:S05]  /*12c0*/  @!P1 SEL R3, R5, R12, !P0 ;  /* 0x0000000c05039207 */ /* 0x000fca0004000000 */
[--C-:B------:R-:W-:Y:S02]  /*12d0*/  @!P1 IMAD.IADD R6, R6, 0x1, -R3.reuse ;  /* 0x0000000106069824 */ /* 0x100fe400078e0a03 */
[----:B------:R-:W-:Y:S01]  /*12e0*/  @!P1 IMAD R3, R2, R13, R3 ;  /* 0x0000000d02039224 */ /* 0x000fe200078e0203 */
[----:B------:R-:W-:Y:S01]  /*12f0*/  IADD3 R2, PT, PT, -R5, RZ, RZ ;  /* 0x000000ff05027210 */ /* 0x000fe20007ffe1ff */
[----:B------:R-:W-:Y:S02]  /*1300*/  @!P1 IMAD R9, R6, R11, R5 ;  /* 0x0000000b06099224 */ /* 0x000fe400078e0205 */
[----:B------:R-:W-:Y:S02]  /*1310*/  @!P1 IMAD.MOV.U32 R5, RZ, RZ, R3 ;  /* 0x000000ffff059224 */ /* 0x000fe400078e0003 */
[----:B------:R-:W-:Y:S02]  /*1320*/  IMAD R2, R10, R2, R21 ;  /* 0x000000020a027224 */ /* 0x000fe400078e0215 */
[----:B------:R-:W-:-:S02]  /*1330*/  IMAD R20, R9, R4, R7 ;  /* 0x0000000409147224 */ /* 0x000fc400078e0207 */
[----:B------:R-:W-:Y:S02]  /*1340*/  IMAD R21, R5, R10, R2 ;  /* 0x0000000a05157224 */ /* 0x000fe400078e0202 */
.L_x_16:
[----:B------:R-:W1:Y:S01]  /*1350*/  LDCU UR4, c[0x0][0xb30] ;  /* 0x00016600ff0477ac */ /* 0x000e620008000800 */
[----:B------:R-:W2:Y:S08]  /*1360*/  S2UR UR37, SR_CgaCtaId ;  /* 0x00000000002579c3 */ /* 0x000eb00000008800 */
[----:B------:R-:W3:Y:S01]  /*1370*/  LDC R134, c[0x0][0xb24] ;  /* 0x0002c900ff867b82 */ /* 0x000ee20000000800 */
[----:B-1----:R-:W-:-:S09]  /*1380*/  UISETP.NE.AND UP0, UPT, UR4, 0x1, UPT ;  /* 0x000000010400788c */ /* 0x002fd2000bf05270 */
[----:B--2---:R-:W-:Y:S05]  /*1390*/  BRA.U UP0, `(.L_x_17) ;  /* 0x0000000100407547 */ /* 0x004fea000b800000 */
[----:B------:R-:W1:Y:S08]  /*13a0*/  LDC.64 R4, c[0x0][0xb10] ;  /* 0x0002c400ff047b82 */ /* 0x000e700000000a00 */
[----:B------:R-:W2:Y:S08]  /*13b0*/  LDC.64 R2, c[0x0][0xb18] ;  /* 0x0002c600ff027b82 */ /* 0x000eb00000000a00 */
[----:B------:R-:W4:Y:S08]  /*13c0*/  LDC R6, c[0x0][0xb20] ;  /* 0x0002c800ff067b82 */ /* 0x000f300000000800 */
[----:B------:R-:W3:Y:S01]  /*13d0*/  LDC R10, c[0x0][0xb0c] ;  /* 0x0002c300ff0a7b82 */ /* 0x000ee20000000800 */
[----:B-1----:R-:W-:-:S05]  /*13e0*/  IMAD.HI.U32 R4, R21, R4, RZ ;  /* 0x0000000415047227 */ /* 0x002fca00078e00ff */
[----:B------:R-:W-:Y:S01]  /*13f0*/  SHF.R.U32.HI R4, RZ, R5, R4 ;  /* 0x00000005ff047219 */ /* 0x000fe20000011604 */
[----:B--2---:R-:W-:Y:S01]  /*1400*/  IMAD.HI.U32 R3, R20, R3, RZ ;  /* 0x0000000314037227 */ /* 0x004fe200078e00ff */
[----:B------:R-:W-:-:S04]  /*1410*/  ISETP.NE.AND P0, PT, R2, 0x1, PT ;  /* 0x000000010200780c */ /* 0x000fc80003f05270 */
[----:B----4-:R-:W-:-:S04]  /*1420*/  SHF.R.U32.HI R3, RZ, R6, R3 ;  /* 0x00000006ff037219 */ /* 0x010fc80000011603 */
[----:B------:R-:W-:Y:S02]  /*1430*/  SEL R3, R20, R3, !P0 ;  /* 0x0000000314037207 */ /* 0x000fe40004000000 */
[----:B---3--:R-:W-:-:S04]  /*1440*/  ISETP.NE.AND P1, PT, R10, 0x1, PT ;  /* 0x000000010a00780c */ /* 0x008fc80003f25270 */
[----:B------:R-:W-:-:S05]  /*1450*/  SEL R4, R21, R4, !P1 ;  /* 0x0000000415047207 */ /* 0x000fca0004800000 */
[----:B------:R-:W-:Y:S02]  /*1460*/  IMAD.IADD R5, R3, 0x1, -R4 ;  /* 0x0000000103057824 */ /* 0x000fe400078e0a04 */
[----:B------:R-:W-:Y:S02]  /*1470*/  IMAD.IADD R3, R4, 0x1, -R3 ;  /* 0x0000000104037824 */ /* 0x000fe400078e0a03 */
[----:B------:R-:W-:Y:S02]  /*1480*/  IMAD R21, R5, R10, R21 ;  /* 0x0000000a05157224 */ /* 0x000fe400078e0215 */
[----:B------:R-:W-:-:S07]  /*1490*/  IMAD R20, R3, R2, R20 ;  /* 0x0000000203147224 */ /* 0x000fce00078e0214 */
.L_x_17:
[----:B------:R-:W-:Y:S01]  /*14a0*/  BAR.SYNC.DEFER_BLOCKING 0x0 ;  /* 0x0000000000007b1d */ /* 0x000fe20000010000 */
[----:B------:R-:W-:Y:S01]  /*14b0*/  UISETP.NE.AND UP0, UPT, UR8, 0x2, UPT ;  /* 0x000000020800788c */ /* 0x000fe2000bf05270 */
[----:B------:R-:W-:Y:S02]  /*14c0*/  ISETP.NE.OR P5, PT, R8, 0x2, !P5 ;  /* 0x000000020800780c */ /* 0x000fe40006fa5670 */
[----:B------:R-:W-:-:S06]  /*14d0*/  LOP3.LUT R5, R0, 0x1f, RZ, 0xc0, !PT ;  /* 0x0000001f00057812 */ /* 0x000fcc00078ec0ff */
[----:B------:R-:W-:Y:S05]  /*14e0*/  BRA.U UP0, `(.L_x_18) ;  /* 0x00000019002c7547 */ /* 0x000fea000b800000 */
[----:B------:R-:W1:Y:S01]  /*14f0*/  LDCU UR13, c[0x0][0x38c] ;  /* 0x00007180ff0d77ac */ /* 0x000e620008000800 */
[----:B------:R-:W2:Y:S01]  /*1500*/  LDC R9, c[0x0][0x370] ;  /* 0x0000dc00ff097b82 */ /* 0x000ea20000000800 */
[----:B------:R-:W-:Y:S01]  /*1510*/  HFMA2 R14, -RZ, RZ, 0, 0 ;  /* 0x00000000ff0e7431 */ /* 0x000fe200000001ff */
[----:B------:R-:W-:Y:S01]  /*1520*/  ISETP.EQ.OR P4, PT, R5, RZ, P5 ;  /* 0x000000ff0500720c */ /* 0x000fe20002f82670 */
[----:B------:R-:W-:Y:S01]  /*1530*/  IMAD.MOV.U32 R15, RZ, RZ, 0x1 ;  /* 0x00000001ff0f7424 */ /* 0x000fe200078e00ff */
[----:B------:R-:W-:Y:S01]  /*1540*/  CS2R R12, SRZ ;  /* 0x00000000000c7805 */ /* 0x000fe2000001ff00 */
[----:B------:R-:W-:Y:S01]  /*1550*/  IMAD.MOV.U32 R10, RZ, RZ, 0x1 ;  /* 0x00000001ff0a7424 */ /* 0x000fe200078e00ff */
[----:B------:R-:W4:Y:S02]  /*1560*/  LDCU.64 UR22, c[0x0][0x348] ;  /* 0x00006900ff1677ac */ /* 0x000f240008000a00 */
[----:B------:R-:W2:Y:S01]  /*1570*/  LDC R0, c[0x0][0x374] ;  /* 0x0000dd00ff007b82 */ /* 0x000ea20000000800 */
[----:B------:R-:W-:Y:S01]  /*1580*/  UMOV UR6, URZ ;  /* 0x000000ff00067c82 */ /* 0x000fe20008000000 */
[----:B-1----:R-:W-:-:S04]  /*1590*/  UIADD3 UR5, UPT, UPT, UR13, 0x3f, URZ ;  /* 0x0000003f0d057890 */ /* 0x002fc8000fffe0ff */
[----:B------:R-:W-:-:S04]  /*15a0*/  USHF.R.S32.HI UR4, URZ, 0x1f, UR5 ;  /* 0x0000001fff047899 */ /* 0x000fc80008011405 */
[----:B------:R-:W-:-:S04]  /*15b0*/  ULEA.HI UR4, UR4, UR5, URZ, 0x6 ;  /* 0x0000000504047291 */ /* 0x000fc8000f8f30ff */
[----:B------:R-:W-:Y:S02]  /*15c0*/  USHF.R.S32.HI UR15, URZ, 0x6, UR4 ;  /* 0x00000006ff0f7899 */ /* 0x000fe40008011404 */
[----:B------:R-:W-:Y:S02]  /*15d0*/  UIADD3 UR4, UPT, UPT, UR13, -0x1, URZ ;  /* 0xffffffff0d047890 */ /* 0x000fe4000fffe0ff */
[----:B------:R-:W-:Y:S02]  /*15e0*/  UISETP.LT.U32.AND UP0, UPT, UR15, 0x11, UPT ;  /* 0x000000110f00788c */ /* 0x000fe4000bf01070 */
[----:B------:R-:W-:Y:S02]  /*15f0*/  UISETP.GE.U32.AND UP1, UPT, UR4, -0x7f, UPT ;  /* 0xffffff810400788c */ /* 0x000fe4000bf26070 */
[----:B------:R-:W-:Y:S02]  /*1600*/  USEL UR14, UR15, 0x11, UP0 ;  /* 0x000000110f0e7887 */ /* 0x000fe40008000000 */
[----:B------:R-:W-:-:S02]  /*1610*/  UIADD3 UR13, UPT, UPT, UR13, 0x7e, URZ ;  /* 0x0000007e0d0d7890 */ /* 0x000fc4000fffe0ff */
[----:B------:R-:W-:Y:S02]  /*1620*/  UIADD3 UR5, UPT, UPT, UR14, -0x1, URZ ;  /* 0xffffffff0e057890 */ /* 0x000fe4000fffe0ff */
[----:B------:R-:W-:-:S03]  /*1630*/  UIADD3 UR7, UPT, UPT, UR15, -UR14, URZ ;  /* 0x8000000e0f077290 */ /* 0x000fc6000fffe0ff */
[----:B------:R-:W-:-:S04]  /*1640*/  @UP1 UIADD3 UR5, UPT, UPT, UR14, URZ, URZ ;  /* 0x000000ff0e051290 */ /* 0x000fc8000fffe0ff */
[----:B----4-:R-:W-:-:S12]  /*1650*/  UIADD3 UR5, UPT, UPT, UR5, 0x1, URZ ;  /* 0x0000000105057890 */ /* 0x010fd8000fffe0ff */
.L_x_36:
[----:B------:R-:W-:Y:S01]  /*1660*/  UISETP.NE.AND UP0, UPT, UR37, URZ, UPT ;  /* 0x000000ff2500728c */ /* 0x000fe2000bf05270 */
[----:B------:R-:W1:Y:S08]  /*1670*/  S2UR UR37, SR_CgaCtaId ;  /* 0x00000000002579c3 */ /* 0x000e700000008800 */
[----:B------:R-:W-:Y:S05]  /*1680*/  BRA.U UP0, `(.L_x_19) ;  /* 0x0000000100347547 */ /* 0x000fea000b800000 */
[----:B------:R-:W4:Y:S01]  /*1690*/  S2R R2, SR_CgaCtaId ;  /* 0x0000000000027919 */ /* 0x000f220000008800 */
[----:B------:R-:W-:-:S04]  /*16a0*/  MOV R3, 0x400 ;  /* 0x0000040000037802 */ /* 0x000fc80000000f00 */
[----:B----4-:R-:W-:Y:S02]  /*16b0*/  LEA R3, R2, R3, 0x18 ;  /* 0x0000000302037211 */ /* 0x010fe400078ec0ff */
[----:B------:R-:W-:-:S03]  /*16c0*/  SHF.L.U32 R2, R10, 0x1f, RZ ;  /* 0x0000001f0a027819 */ /* 0x000fc600000006ff */
[----:B------:R-:W-:-:S04]  /*16d0*/  IMAD R3, R12, 0x8, R3 ;  /* 0x000000080c037824 */ /* 0x000fc800078e0203 */
[----:B------:R-:W4:Y:S02]  /*16e0*/  SYNCS.PHASECHK.TRANS64.TRYWAIT P0, [R3+URZ+0x1a0], R2 ;  /* 0x0001a002030075a7 */ /* 0x000f2400080011ff */
[----:B----4-:R-:W-:Y:S05]  /*16f0*/  @!P0 BRA `(.L_x_20) ;  /* 0x0000005c001c8947 */ /* 0x010fea0003800000 */
.L_x_111:
[----:B------:R-:W-:Y:S01]  /*1700*/  VIADD R12, R12, 0x1 ;  /* 0x000000010c0c7836 */ /* 0x000fe20000000000 */
[----:B------:R4:W-:Y:S04]  /*1710*/  SYNCS.ARRIVE.TRANS64.A1T0 RZ, [R3+URZ+0x190], RZ ;  /* 0x000190ff03ff79a7 */ /* 0x0009e800081000ff */
[----:B------:R-:W-:-:S04]  /*1720*/  ISETP.NE.AND P0, PT, R12, 0x2, PT ;  /* 0x000000020c00780c */ /* 0x000fc80003f05270 */
[----:B------:R-:W-:Y:S02]  /*1730*/  SEL R12, R12, RZ, P0 ;  /* 0x000000ff0c0c7207 */ /* 0x000fe40000000000 */
[----:B----4-:R-:W-:-:S04]  /*1740*/  SEL R3, RZ, 0x1, P0 ;  /* 0x00000001ff037807 */ /* 0x010fc80000000000 */
[----:B------:R-:W-:-:S07]  /*1750*/  LOP3.LUT R10, R10, R3, RZ, 0x3c, !PT ;  /* 0x000000030a0a7212 */ /* 0x000fce00078e3cff */
.L_x_19:
[----:B------:R-:W-:Y:S01]  /*1760*/  UMOV UR4, 0x400 ;  /* 0x0000040000047882 */ /* 0x000fe20000000000 */
[----:B------:R-:W-:Y:S01]  /*1770*/  SHF.L.U32 R2, R15, 0x1f, RZ ;  /* 0x0000001f0f027819 */ /* 0x000fe200000006ff */
[----:B-1----:R-:W-:Y:S01]  /*1780*/  ULEA UR4, UR37, UR4, 0x18 ;  /* 0x0000000425047291 */ /* 0x002fe2000f8ec0ff */
[----:B------:R-:W-:Y:S01]  /*1790*/  R2UR UR35, R21 ;  /* 0x00000000152372ca */ /* 0x000fe200000e0000 */
[----:B------:R-:W-:Y:S01]  /*17a0*/  UISETP.GE.U32.AND UP0, UPT, UR13, 0x7f, UPT ;  /* 0x0000007f0d00788c */ /* 0x000fe2000bf06070 */
[----:B------:R-:W-:Y:S01]  /*17b0*/  R2UR UR11, R20 ;  /* 0x00000000140b72ca */ /* 0x000fe200000e0000 */
[----:B------:R-:W-:Y:S01]  /*17c0*/  ULEA UR8, UR6, UR4, 0x3 ;  /* 0x0000000406087291 */ /* 0x000fe2000f8e18ff */
[----:B------:R-:W-:-:S08]  /*17d0*/  UMOV UR24, URZ ;  /* 0x000000ff00187c82 */ /* 0x000fd00008000000 */
[----:B------:R1:W4:Y:S01]  /*17e0*/  SYNCS.PHASECHK.TRANS64.TRYWAIT P0, [UR8+0x88], R2 ;  /* 0x00008802ff0075a7 */ /* 0x0003220008001108 */
[----:B------:R-:W-:Y:S02]  /*17f0*/  USHF.L.U32 UR35, UR35, 0x7, URZ ;  /* 0x0000000723237899 */ /* 0x000fe400080006ff */
[----:B------:R-:W-:Y:S01]  /*1800*/  USHF.L.U32 UR11, UR11, 0x6, URZ ;  /* 0x000000060b0b7899 */ /* 0x000fe200080006ff */
[----:B------:R-:W-:Y:S11]  /*1810*/  BRA.U !UP0, `(.L_x_21) ;  /* 0x0000000108a87547 */ /* 0x000ff6000b800000 */
[----:B------:R-:W-:Y:S01]  /*1820*/  UMOV UR16, URZ ;  /* 0x000000ff00107c82 */ /* 0x000fe20008000000 */
[----:B------:R-:W-:-:S05]  /*1830*/  UMOV UR17, UR6 ;  /* 0x0000000600117c82 */ /* 0x000fca0008000000 */
.L_x_26:
[----:B-1----:R-:W-:Y:S01]  /*1840*/  ULEA UR33, UR17, UR4, 0x3 ;  /* 0x0000000411217291 */ /* 0x002fe2000f8e18ff */
[----:B----4-:R-:W-:Y:S01]  /*1850*/  @!P5 MOV R3, 0x3000 ;  /* 0x000030000003d802 */ /* 0x010fe20000000f00 */
[----:B----4-:R-:W-:Y:S10]  /*1860*/  @P0 BRA `(.L_x_22) ;  /* 0x00000000000c0947 */ /* 0x010ff40003800000 */
[----:B------:R-:W-:-:S04]  /*1870*/  SHF.L.U32 R5, R15, 0x1f, RZ ;  /* 0x0000001f0f057819 */ /* 0x000fc800000006ff */
[----:B------:R-:W4:Y:S02]  /*1880*/  SYNCS.PHASECHK.TRANS64.TRYWAIT P0, [UR33+0x88], R5 ;  /* 0x00008805ff0075a7 */ /* 0x000f240008001121 */
[----:B----4-:R-:W-:Y:S05]  /*1890*/  @!P0 BRA `(.L_x_23) ;  /* 0x0000005800c88947 */ /* 0x010fea0003800000 */
.L_x_22:
[----:B------:R4:W-:Y:S01]  /*18a0*/  @!P5 SYNCS.ARRIVE.TRANS64 RZ, [UR33], R3 ;  /* 0x00000003ffffd9a7 */ /* 0x0009e20008000021 */
[----:B------:R-:W-:Y:S04]  /*18b0*/  BSSY.RECONVERGENT B0, `(.L_x_24) ;  /* 0x0000003000007945 */ /* 0x000fe80003800200 */
[----:B------:R-:W-:Y:S05]  /*18c0*/  @P4 BRA `(.L_x_25) ;  /* 0x0000000000044947 */ /* 0x000fea0003800000 */
[----:B------:R-:W-:Y:S05]  /*18d0*/  BPT.TRAP 0x1 ;  /* 0x000000040000795c */ /* 0x000fea0000300000 */
.L_x_25:
[----:B------:R-:W-:Y:S05]  /*18e0*/  BSYNC.RECONVERGENT B0 ;  /* 0x0000000000007941 */ /* 0x000fea0003800200 */
.L_x_24:
[----:B------:R-:W-:Y:S02]  /*18f0*/  UIADD3 UR6, UPT, UPT, UR17, 0x1, URZ ;  /* 0x0000000111067890 */ /* 0x000fe4000fffe0ff */
[----:B------:R-:W-:Y:S02]  /*1900*/  ULEA UR32, UR17, UR4, 0xd ;  /* 0x0000000411207291 */ /* 0x000fe4000f8e68ff */
[----:B------:R-:W-:Y:S02]  /*1910*/  UISETP.NE.AND UP0, UPT, UR6, 0x11, UPT ;  /* 0x000000110600788c */ /* 0x000fe4000bf05270 */
[----:B------:R-:W-:Y:S02]  /*1920*/  UIADD3 UR26, UP1, UPT, UR22, 0x80, URZ ;  /* 0x00000080161a7890 */ /* 0x000fe4000ff3e0ff */
[----:B------:R-:W-:Y:S02]  /*1930*/  USEL UR9, URZ, 0x1, UP0 ;  /* 0x00000001ff097887 */ /* 0x000fe40008000000 */
[----:B------:R-:W-:-:S02]  /*1940*/  USEL UR6, UR6, URZ, UP0 ;  /* 0x000000ff06067287 */ /* 0x000fc40008000000 */
[----:B------:R-:W-:Y:S02]  /*1950*/  UIADD3 UR20, UP0, UPT, UR22, 0x180, URZ ;  /* 0x0000018016147890 */ /* 0x000fe4000ff1e0ff */
[----:B------:R-:W-:Y:S01]  /*1960*/  ULEA UR8, UR6, UR4, 0x3 ;  /* 0x0000000406087291 */ /* 0x000fe2000f8e18ff */
[----:B------:R-:W-:Y:S01]  /*1970*/  LOP3.LUT R15, R15, UR9, RZ, 0x3c, !PT ;  /* 0x000000090f0f7c12 */ /* 0x000fe2000f8e3cff */
[----:B------:R-:W-:Y:S02]  /*1980*/  USHF.L.U32 UR34, UR16, 0x6, URZ ;  /* 0x0000000610227899 */ /* 0x000fe400080006ff */
[----:B------:R-:W-:Y:S01]  /*1990*/  UIADD3.X UR27, UPT, UPT, URZ, UR23, URZ, UP1, !UPT ;  /* 0x00000017ff1b7290 */ /* 0x000fe20008ffe4ff */
[----:B-1----:R-:W-:Y:S01]  /*19a0*/  SHF.L.U32 R2, R15, 0x1f, RZ ;  /* 0x0000001f0f027819 */ /* 0x002fe200000006ff */
[----:B------:R-:W-:Y:S02]  /*19b0*/  UIADD3 UR32, UPT, UPT, UR32, 0x4400, URZ ;  /* 0x0000440020207890 */ /* 0x000fe4000fffe0ff */
[----:B------:R-:W-:Y:S01]  /*19c0*/  UIADD3.X UR21, UPT, UPT, URZ, UR23, URZ, UP0, !UPT ;  /* 0x00000017ff157290 */ /* 0x000fe200087fe4ff */
[----:B------:R1:W1:Y:S01]  /*19d0*/  SYNCS.PHASECHK.TRANS64.TRYWAIT P0, [UR8+0x88], R2 ;  /* 0x00008802ff0075a7 */ /* 0x0002620008001108 */
[----:B------:R-:W-:Y:S01]  /*19e0*/  ULEA UR8, UR17, UR4, 0xc ;  /* 0x0000000411087291 */ /* 0x000fe2000f8e60ff */
[----:B------:R-:W-:Y:S01]  /*19f0*/  UMOV UR18, 0x0 ;  /* 0x0000000000127882 */ /* 0x000fe20000000000 */
[----:B------:R-:W-:-:S02]  /*1a00*/  UMOV UR19, 0x10000000 ;  /* 0x1000000000137882 */ /* 0x000fc40000000000 */
[----:B------:R-:W-:Y:S01]  /*1a10*/  UIADD3 UR8, UPT, UPT, UR8, 0x26400, URZ ;  /* 0x0002640008087890 */ /* 0x000fe2000fffe0ff */
[----:B------:R1:W-:Y:S01]  /*1a20*/  UTMALDG.3D [UR32], [UR26], desc[UR18] ;  /* 0x000012201a0075b4 */ /* 0x0003e20008011000 */
[----:B------:R-:W-:Y:S01]  /*1a30*/  UMOV UR12, UR36 ;  /* 0x00000024000c7c82 */ /* 0x000fe20008000000 */
[----:B------:R-:W-:Y:S01]  /*1a40*/  UMOV UR9, UR33 ;  /* 0x0000002100097c82 */ /* 0x000fe20008000000 */
[----:B------:R-:W-:Y:S01]  /*1a50*/  UMOV UR10, UR34 ;  /* 0x00000022000a7c82 */ /* 0x000fe20008000000 */
[----:B------:R-:W-:Y:S01]  /*1a60*/  UIADD3 UR16, UPT, UPT, UR16, 0x1, URZ ;  /* 0x0000000110107890 */ /* 0x000fe2000fffe0ff */
[----:B------:R-:W-:Y:S01]  /*1a70*/  UMOV UR24, UR5 ;  /* 0x0000000500187c82 */ /* 0x000fe20008000000 */
[----:B------:R-:W-:Y:S02]  /*1a80*/  UMOV UR17, UR6 ;  /* 0x0000000600117c82 */ /* 0x000fe40008000000 */
[----:B------:R1:W-:Y:S01]  /*1a90*/  UTMALDG.3D [UR8], [UR20], desc[UR18] ;  /* 0x00001208140075b4 */ /* 0x0003e20008011000 */
[----:B------:R-:W-:-:S09]  /*1aa0*/  UISETP.NE.AND UP0, UPT, UR16, UR5, UPT ;  /* 0x000000051000728c */ /* 0x000fd2000bf05270 */
[----:B------:R-:W-:Y:S05]  /*1ab0*/  BRA.U UP0, `(.L_x_26) ;  /* 0xfffffffd00607547 */ /* 0x000fea000b83ffff */
.L_x_21:
[----:B-1--4-:R-:W-:Y:S01]  /*1ac0*/  PLOP3.LUT P0, PT, PT, PT, UP3, 0x80, 0x8 ;  /* 0x000000000008781c */ /* 0x012fe20003f0f038 */
[----:B------:R-:W-:Y:S01]  /*1ad0*/  ULEA UR8, UR6, UR4, 0x3 ;  /* 0x0000000406087291 */ /* 0x000fe2000f8e18ff */
[----:B------:R-:W-:Y:S01]  /*1ae0*/  SHF.L.U32 R2, R15, 0x1f, RZ ;  /* 0x0000001f0f027819 */ /* 0x000fe200000006ff */
[----:B------:R-:W-:-:S10]  /*1af0*/  UISETP.GT.AND UP0, UPT, UR15, UR14, UPT ;  /* 0x0000000e0f00728c */ /* 0x000fd4000bf04270 */
[----:B------:R-:W-:Y:S01]  /*1b00*/  @!P0 SYNCS.ARRIVE.TRANS64.A1T0 RZ, [UR4+0x128], RZ ;  /* 0x000128ffffff89a7 */ /* 0x000fe20008100004 */
[----:B------:R1:W4:Y:S01]  /*1b10*/  SYNCS.PHASECHK.TRANS64.TRYWAIT P0, [UR8+0x88], R2 ;  /* 0x00008802ff0075a7 */ /* 0x0003220008001108 */
[----:B------:R-:W-:Y:S05]  /*1b20*/  BRA.U !UP0, `(.L_x_27) ;  /* 0x0000000108ac7547 */ /* 0x000fea000b800000 */
[----:B------:R-:W-:Y:S01]  /*1b30*/  UIADD3 UR21, UPT, UPT, UR7, UR24, URZ ;  /* 0x0000001807157290 */ /* 0x000fe2000fffe0ff */
[----:B------:R-:W-:-:S11]  /*1b40*/  UMOV UR25, UR6 ;  /* 0x0000000600197c82 */ /* 0x000fd60008000000 */
.L_x_32:
[----:B-1----:R-:W-:Y:S01]  /*1b50*/  ULEA UR17, UR25, UR4, 0x3 ;  /* 0x0000000419117291 */ /* 0x002fe2000f8e18ff */
[----:B----4-:R-:W-:Y:S01]  /*1b60*/  @!P5 MOV R3, 0x3000 ;  /* 0x000030000003d802 */ /* 0x010fe20000000f00 */
[----:B----4-:R-:W-:Y:S10]  /*1b70*/  @P0 BRA `(.L_x_28) ;  /* 0x00000000000c0947 */ /* 0x010ff40003800000 */
[----:B------:R-:W-:-:S04]  /*1b80*/  SHF.L.U32 R5, R15, 0x1f, RZ ;  /* 0x0000001f0f057819 */ /* 0x000fc800000006ff */
[----:B------:R-:W4:Y:S02]  /*1b90*/  SYNCS.PHASECHK.TRANS64.TRYWAIT P0, [UR17+0x88], R5 ;  /* 0x00008805ff0075a7 */ /* 0x000f240008001111 */
[----:B----4-:R-:W-:Y:S05]  /*1ba0*/  @!P0 BRA `(.L_x_29) ;  /* 0x00000058001c8947 */ /* 0x010fea0003800000 */
.L_x_28:
[----:B------:R4:W-:Y:S01]  /*1bb0*/  @!P5 SYNCS.ARRIVE.TRANS64 RZ, [UR17], R3 ;  /* 0x00000003ffffd9a7 */ /* 0x0009e20008000011 */
[----:B------:R-:W-:Y:S04]  /*1bc0*/  BSSY.RECONVERGENT B0, `(.L_x_30) ;  /* 0x0000003000007945 */ /* 0x000fe80003800200 */
[----:B------:R-:W-:Y:S05]  /*1bd0*/  @P4 BRA `(.L_x_31) ;  /* 0x0000000000044947 */ /* 0x000fea0003800000 */
[----:B------:R-:W-:Y:S05]  /*1be0*/  BPT.TRAP 0x1 ;  /* 0x000000040000795c */ /* 0x000fea0000300000 */
.L_x_31:
[----:B------:R-:W-:Y:S05]  /*1bf0*/  BSYNC.RECONVERGENT B0 ;  /* 0x0000000000007941 */ /* 0x000fea0003800200 */
.L_x_30:
        /* <DEDUP_REMOVED lines=10> */
[----:B------:R-:W-:Y:S01]  /*1ca0*/  UIADD3 UR16, UPT, UPT, UR16, 0x4400, URZ ;  /* 0x0000440010107890 */ /* 0x000fe2000fffe0ff */
[----:B-1----:R-:W-:Y:S01]  /*1cb0*/  SHF.L.U32 R2, R15, 0x1f, RZ ;  /* 0x0000001f0f027819 */ /* 0x002fe200000006ff */
[----:B------:R-:W-:Y:S02]  /*1cc0*/  UIADD3.X UR31, UPT, UPT, URZ, UR23, URZ, UP1, !UPT ;  /* 0x00000017ff1f7290 */ /* 0x000fe40008ffe4ff */
[----:B------:R-:W-:Y:S01]  /*1cd0*/  UIADD3.X UR29, UPT, UPT, URZ, UR23, URZ, UP0, !UPT ;  /* 0x00000017ff1d7290 */ /* 0x000fe200087fe4ff */
[----:B------:R1:W1:Y:S01]  /*1ce0*/  SYNCS.PHASECHK.TRANS64.TRYWAIT P0, [UR8+0x88], R2 ;  /* 0x00008802ff0075a7 */ /* 0x0002620008001108 */
[----:B------:R-:W-:Y:S01]  /*1cf0*/  ULEA UR8, UR25, UR4, 0xc ;  /* 0x0000000419087291 */ /* 0x000fe2000f8e60ff */
[----:B------:R-:W-:Y:S01]  /*1d00*/  UMOV UR26, 0x0 ;  /* 0x00000000001a7882 */ /* 0x000fe20000000000 */
[----:B------:R-:W-:-:S02]  /*1d10*/  UMOV UR27, 0x10000000 ;  /* 0x10000000001b7882 */ /* 0x000fc40000000000 */
[----:B------:R-:W-:Y:S01]  /*1d20*/  UIADD3 UR8, UPT, UPT, UR8, 0x26400, URZ ;  /* 0x0002640008087890 */ /* 0x000fe2000fffe0ff */
[----:B------:R-:W-:Y:S01]  /*1d30*/  UMOV UR19, UR35 ;  /* 0x0000002300137c82 */ /* 0x000fe20008000000 */
[----:B------:R-:W-:Y:S01]  /*1d40*/  UMOV UR20, UR36 ;  /* 0x0000002400147c82 */ /* 0x000fe20008000000 */
[----:B------:R-:W-:Y:S01]  /*1d50*/  UMOV UR12, UR36 ;  /* 0x00000024000c7c82 */ /* 0x000fe20008000000 */
[----:B------:R-:W-:Y:S01]  /*1d60*/  UMOV UR9, UR17 ;  /* 0x0000001100097c82 */ /* 0x000fe20008000000 */
[----:B------:R-:W-:Y:S01]  /*1d70*/  UMOV UR10, UR18 ;  /* 0x00000012000a7c82 */ /* 0x000fe20008000000 */
[----:B------:R1:W-:Y:S01]  /*1d80*/  UTMALDG.3D [UR16], [UR30], desc[UR26] ;  /* 0x00001a101e0075b4 */ /* 0x0003e20008011000 */
[----:B------:R-:W-:Y:S01]  /*1d90*/  UIADD3 UR24, UPT, UPT, UR24, 0x1, URZ ;  /* 0x0000000118187890 */ /* 0x000fe2000fffe0ff */
[----:B------:R-:W-:-:S03]  /*1da0*/  UMOV UR25, UR6 ;  /* 0x0000000600197c82 */ /* 0x000fc60008000000 */
[----:B------:R-:W-:Y:S01]  /*1db0*/  UISETP.NE.AND UP0, UPT, UR24, UR21, UPT ;  /* 0x000000151800728c */ /* 0x000fe2000bf05270 */
[----:B------:R1:W-:Y:S08]  /*1dc0*/  UTMALDG.3D [UR8], [UR28], desc[UR26] ;  /* 0x00001a081c0075b4 */ /* 0x0003f00008011000 */
[----:B------:R-:W-:Y:S05]  /*1dd0*/  BRA.U UP0, `(.L_x_32) ;  /* 0xfffffffd005c7547 */ /* 0x000fea000b83ffff */
.L_x_27:
[C---:B-1----:R-:W-:Y:S01]  /*1de0*/  LEA R2, R14.reuse, UR4, 0x3 ;  /* 0x000000040e027c11 */ /* 0x042fe2000f8e18ff */
[----:B------:R-:W-:Y:S01]  /*1df0*/  NOP ;  /* 0x0000000000007918 */ /* 0x000fe20000000000 */
[----:B----4-:R-:W-:Y:S02]  /*1e00*/  SHF.L.U32 R3, R13, 0x1f, RZ ;  /* 0x0000001f0d037819 */ /* 0x010fe400000006ff */
[----:B------:R-:W-:Y:S02]  /*1e10*/  LEA R4, R14, UR4, 0x4 ;  /* 0x000000040e047c11 */ /* 0x000fe4000f8e20ff */
[----:B------:R-:W1:Y:S02]  /*1e20*/  SYNCS.PHASECHK.TRANS64.TRYWAIT P0, [R2+URZ+0x130], R3 ;  /* 0x00013003020075a7 */ /* 0x000e6400080011ff */
[----:B-1----:R-:W-:Y:S05]  /*1e30*/  @!P0 BRA `(.L_x_33) ;  /* 0x0000005400908947 */ /* 0x002fea0003800000 */
.L_x_114:
[----:B------:R-:W4:Y:S01]  /*1e40*/  LDS.128 R4, [R4+0x1c0] ;  /* 0x0001c00004047984 */ /* 0x000f220000000c00 */
[----:B---3--:R-:W-:Y:S01]  /*1e50*/  ISETP.GE.AND P0, PT, R134, 0x1, PT ;  /* 0x000000018600780c */ /* 0x008fe20003f06270 */
[----:B-1----:R-:W-:Y:S01]  /*1e60*/  VIADD R2, R2, 0x140 ;  /* 0x0000014002027836 */ /* 0x002fe20000000000 */
[----:B------:R-:W-:Y:S01]  /*1e70*/  @!PT LDS RZ, [RZ] ;  /* 0x00000000fffff984 */ /* 0x000fe20000000800 */
[----:B------:R-:W-:Y:S01]  /*1e80*/  @!PT LDS RZ, [RZ] ;  /* 0x00000000fffff984 */ /* 0x000fe20000000800 */
[----:B------:R-:W-:Y:S01]  /*1e90*/  @!PT LDS RZ, [RZ] ;  /* 0x00000000fffff984 */ /* 0x000fe20000000800 */
[----:B------:R-:W-:Y:S01]  /*1ea0*/  @!PT LDS RZ, [RZ] ;  /* 0x00000000fffff984 */ /* 0x000fe20000000800 */
[----:B------:R1:W-:Y:S06]  /*1eb0*/  MEMBAR.ALL.CTA ;  /* 0x0000000000007992 */ /* 0x0003ec0000008000 */
[----:B-1----:R-:W1:Y:S01]  /*1ec0*/  FENCE.VIEW.ASYNC.S ;  /* 0x00000000000073c6 */ /* 0x002e620000000000 */
[----:B------:R-:W-:-:S04]  /*1ed0*/  PRMT R2, RZ, 0x654, R2 ;  /* 0x00000654ff027816 */ /* 0x000fc80000000002 */
[----:B-1----:R1:W-:Y:S01]  /*1ee0*/  SYNCS.ARRIVE.TRANS64.RED.A1T0 RZ, [R2+URZ], RZ ;  /* 0x000000ff02ff79a7 */ /* 0x0023e200081004ff */
[----:B----4-:R-:W-:-:S13]  /*1ef0*/  LOP3.LUT P2, RZ, R6, 0x1, RZ, 0xc0, !PT ;  /* 0x0000000106ff7812 */ /* 0x010fda000784c0ff */
[----:B------:R-:W-:Y:S01]  /*1f00*/  @P2 SHF.R.U32.HI R3, RZ, 0x10, R5 ;  /* 0x00000010ff032819 */ /* 0x000fe20000011605 */
[----:B------:R-:W-:Y:S01]  /*1f10*/  VOTEU.ANY UP0, P2 ;  /* 0x0000000000ff7886 */ /* 0x000fe20001000100 */
[----:B------:R-:W-:Y:S02]  /*1f20*/  @P2 MOV R11, R4 ;  /* 0x00000004000b2202 */ /* 0x000fe40000000f00 */
[----:B------:R-:W-:Y:S02]  /*1f30*/  @P2 R2UR.BROADCAST UR8, R3 ;  /* 0x00000000030822ca */ /* 0x000fe400008e0000 */
[----:B------:R-:W-:-:S11]  /*1f40*/  @P2 LOP3.LUT R8, R5, 0xffff, RZ, 0xc0, !PT ;  /* 0x0000ffff05082812 */ /* 0x000fd600078ec0ff */
[----:B------:R-:W-:Y:S01]  /*1f50*/  @UP0 UMOV UR36, UR8 ;  /* 0x0000000800240c82 */ /* 0x000fe20008000000 */
[----:B-1----:R-:W-:Y:S05]  /*1f60*/  @!P0 BRA `(.L_x_34) ;  /* 0x0000000000b88947 */ /* 0x002fea0003800000 */
[----:B------:R-:W2:Y:S01]  /*1f70*/  LDC.64 R4, c[0x0][0xb18] ;  /* 0x0002c600ff047b82 */ /* 0x000ea20000000a00 */
[----:B------:R-:W-:-:S07]  /*1f80*/  ISETP.NE.AND P3, PT, R134, 0x1, PT ;  /* 0x000000018600780c */ /* 0x000fce0003f65270 */
[----:B------:R-:W1:Y:S08]  /*1f90*/  LDC.64 R6, c[0x0][0xb10] ;  /* 0x0002c400ff067b82 */ /* 0x000e700000000a00 */
[----:B------:R-:W3:Y:S08]  /*1fa0*/  LDC R16, c[0x0][0xb20] ;  /* 0x0002c800ff107b82 */ /* 0x000ef00000000800 */
[----:B------:R-:W4:Y:S01]  /*1fb0*/  LDC R18, c[0x0][0xb0c] ;  /* 0x0002c300ff127b82 */ /* 0x000f220000000800 */
[----:B--2---:R-:W-:Y:S01]  /*1fc0*/  IMAD.HI.U32 R17, R0, R5, RZ ;  /* 0x0000000500117227 */ /* 0x004fe200078e00ff */
[----:B------:R-:W-:-:S03]  /*1fd0*/  ISETP.NE.AND P0, PT, R4, 0x1, PT ;  /* 0x000000010400780c */ /* 0x000fc60003f05270 */
[----:B------:R-:W-:-:S03]  /*1fe0*/  IMAD.HI.U32 R5, R8, R5, RZ ;  /* 0x0000000508057227 */ /* 0x000fc600078e00ff */
[----:B------:R-:W2:Y:S01]  /*1ff0*/  LDC.64 R2, c[0x0][0xb28] ;  /* 0x0002ca00ff027b82 */ /* 0x000ea20000000a00 */
[----:B-1----:R-:W-:-:S04]  /*2000*/  IMAD.HI.U32 R20, R9, R6, RZ ;  /* 0x0000000609147227 */ /* 0x002fc800078e00ff */
[----:B------:R-:W-:Y:S01]  /*2010*/  IMAD.HI.U32 R22, R11, R6, RZ ;  /* 0x000000060b167227 */ /* 0x000fe200078e00ff */
[----:B------:R-:W-:Y:S02]  /*2020*/  SHF.R.U32.HI R20, RZ, R7, R20 ;  /* 0x00000007ff147219 */ /* 0x000fe40000011614 */
[-C--:B---3--:R-:W-:Y:S02]  /*2030*/  SHF.R.U32.HI R17, RZ, R16.reuse, R17 ;  /* 0x00000010ff117219 */ /* 0x088fe40000011611 */
[----:B------:R-:W-:Y:S02]  /*2040*/  SHF.R.U32.HI R5, RZ, R16, R5 ;  /* 0x00000010ff057219 */ /* 0x000fe40000011605 */
[----:B------:R-:W-:Y:S02]  /*2050*/  SEL R17, R0, R17, !P0 ;  /* 0x0000001100117207 */ /* 0x000fe40004000000 */
[----:B------:R-:W-:Y:S02]  /*2060*/  SHF.R.U32.HI R22, RZ, R7, R22 ;  /* 0x00000007ff167219 */ /* 0x000fe40000011616 */
[----:B----4-:R-:W-:-:S02]  /*2070*/  ISETP.NE.AND P1, PT, R18, 0x1, PT ;  /* 0x000000011200780c */ /* 0x010fc40003f25270 */
[----:B------:R-:W-:Y:S02]  /*2080*/  SEL R5, R8, R5, !P0 ;  /* 0x0000000508057207 */ /* 0x000fe40004000000 */
[----:B------:R-:W-:Y:S02]  /*2090*/  SEL R19, R9, R20, !P1 ;  /* 0x0000001409137207 */ /* 0x000fe40004800000 */
[----:B------:R-:W-:Y:S01]  /*20a0*/  SEL R7, R11, R22, !P1 ;  /* 0x000000160b077207 */ /* 0x000fe20004800000 */
[----:B--2---:R-:W-:-:S04]  /*20b0*/  IMAD.HI.U32 R20, R17, R2, RZ ;  /* 0x0000000211147227 */ /* 0x004fc800078e00ff */
[----:B------:R-:W-:Y:S01]  /*20c0*/  IMAD.HI.U32 R6, R19, R2, RZ ;  /* 0x0000000213067227 */ /* 0x000fe200078e00ff */
[----:B------:R-:W-:-:S04]  /*20d0*/  @P3 SHF.R.U32.HI R17, RZ, R3, R20 ;  /* 0x00000003ff113219 */ /* 0x000fc80000011614 */
[----:B------:R-:W-:Y:S01]  /*20e0*/  @P3 SHF.R.U32.HI R19, RZ, R3, R6 ;  /* 0x00000003ff133219 */ /* 0x000fe20000011606 */
[----:B------:R-:W-:-:S04]  /*20f0*/  IMAD R17, R134, R17, RZ ;  /* 0x0000001186117224 */ /* 0x000fc800078e02ff */
[----:B------:R-:W-:Y:S01]  /*2100*/  IMAD R6, R134, R19, RZ ;  /* 0x0000001386067224 */ /* 0x000fe200078e02ff */
[C---:B------:R-:W-:Y:S02]  /*2110*/  ISETP.GE.AND P0, PT, R5.reuse, R17, PT ;  /* 0x000000110500720c */ /* 0x040fe40003f06270 */
[----:B------:R-:W-:Y:S02]  /*2120*/  IADD3 R17, PT, PT, -R5, RZ, RZ ;  /* 0x000000ff05117210 */ /* 0x000fe40007ffe1ff */
[----:B------:R-:W-:Y:S01]  /*2130*/  ISETP.GE.OR P0, PT, R7, R6, P0 ;  /* 0x000000060700720c */ /* 0x000fe20000706670 */
[----:B------:R-:W-:-:S04]  /*2140*/  IMAD.HI.U32 R6, R5, R2, RZ ;  /* 0x0000000205067227 */ /* 0x000fc800078e00ff */
[----:B------:R-:W-:Y:S01]  /*2150*/  IMAD R8, R4, R17, R8 ;  /* 0x0000001104087224 */ /* 0x000fe200078e0208 */
[----:B------:R-:W-:-:S04]  /*2160*/  SHF.R.U32.HI R6, RZ, R3, R6 ;  /* 0x00000003ff067219 */ /* 0x000fc80000011606 */
[----:B------:R-:W-:-:S03]  /*2170*/  SEL R6, R5, R6, !P3 ;  /* 0x0000000605067207 */ /* 0x000fc60005800000 */
[----:B------:R-:W-:-:S04]  /*2180*/  @!P0 IMAD.HI.U32 R16, R7, R2, RZ ;  /* 0x0000000207108227 */ /* 0x000fc800078e00ff */
[----:B------:R-:W-:Y:S01]  /*2190*/  IMAD.MOV R2, RZ, RZ, -R6 ;  /* 0x000000ffff027224 */ /* 0x000fe200078e0a06 */
[----:B------:R-:W-:-:S03]  /*21a0*/  @!P0 SHF.R.U32.HI R16, RZ, R3, R16 ;  /* 0x00000003ff108219 */ /* 0x000fc60000011610 */
[----:B------:R-:W-:Y:S01]  /*21b0*/  IMAD R2, R134, R2, R5 ;  /* 0x0000000286027224 */ /* 0x000fe200078e0205 */
        /* <DEDUP_REMOVED lines=9> */
.L_x_34:
[----:B------:R-:W1:Y:S02]  /*2250*/  LDCU UR8, c[0x0][0xb30] ;  /* 0x00016600ff0877ac */ /* 0x000e640008000800 */
[----:B-1----:R-:W-:-:S09]  /*2260*/  UISETP.NE.AND UP0, UPT, UR8, 0x1, UPT ;  /* 0x000000010800788c */ /* 0x002fd2000bf05270 */
[----:B------:R-:W-:Y:S05]  /*2270*/  BRA.U UP0, `(.L_x_35) ;  /* 0x0000000100407547 */ /* 0x000fea000b800000 */
[----:B------:R-:W1:Y:S08]  /*2280*/  LDC.64 R4, c[0x0][0xb10] ;  /* 0x0002c400ff047b82 */ /* 0x000e700000000a00 */
[----:B------:R-:W3:Y:S08]  /*2290*/  LDC.64 R2, c[0x0][0xb18] ;  /* 0x0002c600ff027b82 */ /* 0x000ef00000000a00 */
[----:B------:R-:W4:Y:S08]  /*22a0*/  LDC R6, c[0x0][0xb20] ;  /* 0x0002c800ff067b82 */ /* 0x000f300000000800 */
[----:B------:R-:W2:Y:S01]  /*22b0*/  LDC R16, c[0x0][0xb0c] ;  /* 0x0002c300ff107b82 */ /* 0x000ea20000000800 */
[----:B-1----:R-:W-:-:S05]  /*22c0*/  IMAD.HI.U32 R4, R11, R4, RZ ;  /* 0x000000040b047227 */ /* 0x002fca00078e00ff */
[----:B------:R-:W-:Y:S01]  /*22d0*/  SHF.R.U32.HI R4, RZ, R5, R4 ;  /* 0x00000005ff047219 */ /* 0x000fe20000011604 */
[----:B---3--:R-:W-:Y:S01]  /*22e0*/  IMAD.HI.U32 R3, R8, R3, RZ ;  /* 0x0000000308037227 */ /* 0x008fe200078e00ff */
[----:B------:R-:W-:-:S04]  /*22f0*/  ISETP.NE.AND P0, PT, R2, 0x1, PT ;  /* 0x000000010200780c */ /* 0x000fc80003f05270 */
[----:B----4-:R-:W-:-:S04]  /*2300*/  SHF.R.U32.HI R3, RZ, R6, R3 ;  /* 0x00000006ff037219 */ /* 0x010fc80000011603 */
[----:B------:R-:W-:Y:S02]  /*2310*/  SEL R3, R8, R3, !P0 ;  /* 0x0000000308037207 */ /* 0x000fe40004000000 */
[----:B--2---:R-:W-:-:S04]  /*2320*/  ISETP.NE.AND P1, PT, R16, 0x1, PT ;  /* 0x000000011000780c */ /* 0x004fc80003f25270 */
[----:B------:R-:W-:-:S05]  /*2330*/  SEL R4, R11, R4, !P1 ;  /* 0x000000040b047207 */ /* 0x000fca0004800000 */
[----:B------:R-:W-:Y:S02]  /*2340*/  IMAD.IADD R5, R3, 0x1, -R4 ;  /* 0x0000000103057824 */ /* 0x000fe400078e0a04 */
[----:B------:R-:W-:Y:S02]  /*2350*/  IMAD.IADD R3, R4, 0x1, -R3 ;  /* 0x0000000104037824 */ /* 0x000fe400078e0a03 */
[----:B------:R-:W-:Y:S02]  /*2360*/  IMAD R11, R5, R16, R11 ;  /* 0x00000010050b7224 */ /* 0x000fe400078e020b */
[----:B------:R-:W-:-:S07]  /*2370*/  IMAD R8, R3, R2, R8 ;  /* 0x0000000203087224 */ /* 0x000fce00078e0208 */
.L_x_35:
[----:B------:R-:W-:Y:S01]  /*2380*/  VIADD R14, R14, 0x1 ;  /* 0x000000010e0e7836 */ /* 0x000fe20000000000 */
[----:B------:R-:W-:Y:S01]  /*2390*/  UPLOP3.LUT UP3, UPT, UPT, UPT, UPT, 0x80, 0x8 ;  /* 0x000000000008789c */ /* 0x000fe20003f6f070 */
[----:B------:R-:W-:Y:S02]  /*23a0*/  IMAD.IADD R21, R11, 0x1, R214 ;  /* 0x000000010b157824 */ /* 0x000fe400078e02d6 */
[----:B------:R-:W-:Y:S01]  /*23b0*/  IMAD.IADD R20, R8, 0x1, R203 ;  /* 0x0000000108147824 */ /* 0x000fe200078e02cb */
[----:B------:R-:W-:-:S04]  /*23c0*/  ISETP.NE.AND P0, PT, R14, 0x2, PT ;  /* 0x000000020e00780c */ /* 0x000fc80003f05270 */
[----:B------:R-:W-:Y:S02]  /*23d0*/  SEL R2, RZ, 0x1, P0 ;  /* 0x00000001ff027807 */ /* 0x000fe40000000000 */
[----:B------:R-:W-:Y:S02]  /*23e0*/  SEL R14, R14, RZ, P0 ;  /* 0x000000ff0e0e7207 */ /* 0x000fe40000000000 */
[----:B------:R-:W-:Y:S01]  /*23f0*/  LOP3.LUT R13, R13, R2, RZ, 0x3c, !PT ;  /* 0x000000020d0d7212 */ /* 0x000fe200078e3cff */
[----:B------:R-:W-:Y:S06]  /*2400*/  @P2 BRA `(.L_x_36) ;  /* 0xfffffff000942947 */ /* 0x000fec000383ffff */
[----:B------:R-:W-:Y:S01]  /*2410*/  UIADD3 UR4, UPT, UPT, UR4, 0x88, URZ ;  /* 0x0000008804047890 */ /* 0x000fe2000fffe0ff */
[----:B------:R-:W-:-:S03]  /*2420*/  SHF.L.U32 R3, R15, 0x1f, RZ ;  /* 0x0000001f0f037819 */ /* 0x000fc600000006ff */
[----:B------:R-:W-:-:S09]  /*2430*/  ULEA UR5, UR6, UR4, 0x3 ;  /* 0x0000000406057291 */ /* 0x000fd2000f8e18ff */
[----:B------:R-:W1:Y:S02]  /*2440*/  SYNCS.PHASECHK.TRANS64.TRYWAIT P0, [UR5], R3 ;  /* 0x00000003ff0075a7 */ /* 0x000e640008001105 */
[----:B-1----:R-:W-:Y:S05]  /*2450*/  @!P0 BRA `(.L_x_37) ;  /* 0x00000050001c8947 */ /* 0x002fea0003800000 */
.L_x_116:
[----:B------:R-:W-:-:S04]  /*2460*/  UIADD3 UR6, UPT, UPT, UR6, 0x1, URZ ;  /* 0x0000000106067890 */ /* 0x000fc8000fffe0ff */
[----:B------:R-:W-:-:S04]  /*2470*/  UISETP.NE.AND UP0, UPT, UR6, 0x11, UPT ;  /* 0x000000110600788c */ /* 0x000fc8000bf05270 */
[----:B------:R-:W-:Y:S02]  /*2480*/  USEL UR7, URZ, 0x1, UP0 ;  /* 0x00000001ff077887 */ /* 0x000fe40008000000 */
[----:B------:R-:W-:-:S04]  /*2490*/  USEL UR6, UR6, URZ, UP0 ;  /* 0x000000ff06067287 */ /* 0x000fc80008000000 */
[----:B------:R-:W-:Y:S01]  /*24a0*/  ULEA UR5, UR6, UR4, 0x3 ;  /* 0x0000000406057291 */ /* 0x000fe2000f8e18ff */
[----:B------:R-:W-:-:S04]  /*24b0*/  LOP3.LUT R2, R15, UR7, RZ, 0x3c, !PT ;  /* 0x000000070f027c12 */ /* 0x000fc8000f8e3cff */
[----:B-1----:R-:W-:-:S04]  /*24c0*/  SHF.L.U32 R3, R2, 0x1f, RZ ;  /* 0x0000001f02037819 */ /* 0x002fc800000006ff */
[----:B------:R-:W1:Y:S02]  /*24d0*/  SYNCS.PHASECHK.TRANS64.TRYWAIT P0, [UR5], R3 ;  /* 0x00000003ff0075a7 */ /* 0x000e640008001105 */
[----:B-1----:R-:W-:Y:S05]  /*24e0*/  @!P0 BRA `(.L_x_38) ;  /* 0x0000005000108947 */ /* 0x002fea0003800000 */
.L_x_118:
        /* <DEDUP_REMOVED lines=9> */
.L_x_120:
        /* <DEDUP_REMOVED lines=9> */
.L_x_122:
        /* <DEDUP_REMOVED lines=9> */
.L_x_124:
        /* <DEDUP_REMOVED lines=9> */
.L_x_126:
        /* <DEDUP_REMOVED lines=9> */
.L_x_128:
        /* <DEDUP_REMOVED lines=9> */
.L_x_130:
        /* <DEDUP_REMOVED lines=9> */
.L_x_132:
        /* <DEDUP_REMOVED lines=9> */
.L_x_134:
        /* <DEDUP_REMOVED lines=9> */
.L_x_136:
        /* <DEDUP_REMOVED lines=9> */
.L_x_138:
        /* <DEDUP_REMOVED lines=9> */
.L_x_140:
        /* <DEDUP_REMOVED lines=9> */
.L_x_142:
        /* <DEDUP_REMOVED lines=9> */
.L_x_144:
        /* <DEDUP_REMOVED lines=9> */
.L_x_146:
[----:B------:R-:W-:-:S04]  /*2cd0*/  UIADD3 UR6, UPT, UPT, UR6, 0x1, URZ ;  /* 0x0000000106067890 */ /* 0x000fc8000fffe0ff */
[----:B------:R-:W-:-:S04]  /*2ce0*/  UISETP.NE.AND UP0, UPT, UR6, 0x11, UPT ;  /* 0x000000110600788c */ /* 0x000fc8000bf05270 */
[----:B------:R-:W-:Y:S02]  /*2cf0*/  USEL UR5, URZ, 0x1, UP0 ;  /* 0x00000001ff057887 */ /* 0x000fe40008000000 */
[----:B------:R-:W-:-:S04]  /*2d00*/  USEL UR6, UR6, URZ, UP0 ;  /* 0x000000ff06067287 */ /* 0x000fc80008000000 */
[----:B------:R-:W-:Y:S01]  /*2d10*/  ULEA UR6, UR6, UR4, 0x3 ;  /* 0x0000000406067291 */ /* 0x000fe2000f8e18ff */
[----:B-1----:R-:W-:-:S04]  /*2d20*/  LOP3.LUT R3, R2, UR5, RZ, 0x3c, !PT ;  /* 0x0000000502037c12 */ /* 0x002fc8000f8e3cff */
[----:B------:R-:W-:Y:S01]  /*2d30*/  SHF.L.U32 R3, R3, 0x1f, RZ ;  /* 0x0000001f03037819 */ /* 0x000fe200000006ff */
[----:B--2---:R-:W-:-:S07]  /*2d40*/  IMAD.U32 R0, RZ, RZ, UR6 ;  /* 0x00000006ff007e24 */ /* 0x004fce000f8e00ff */
.L_x_53:
[----:B-1----:R1:W2:Y:S02]  /*2d50*/  SYNCS.PHASECHK.TRANS64.TRYWAIT P0, [R0+URZ], R3 ;  /* 0x00000003000075a7 */ /* 0x0022a400080011ff */
[----:B--2---:R-:W-:Y:S05]  /*2d60*/  @!P0 NANOSLEEP.SYNCS 0x989680 ;  /* 0x009896800000895d */ /* 0x004fea0003900000 */
[----:B------:R-:W2:Y:S02]  /*2d70*/  @!P0 SYNCS.PHASECHK.TRANS64 P0, [R0+URZ], R3 ;  /* 0x00000003000085a7 */ /* 0x000ea400080010ff */
[----:B--2---:R-:W-:Y:S05]  /*2d80*/  @P0 EXIT ;  /* 0x000000000000094d */ /* 0x004fea0003800000 */
[----:B------:R-:W-:Y:S05]  /*2d90*/  BRA `(.L_x_53) ;  /* 0xfffffffc00ec7947 */ /* 0x000fea000383ffff */
.L_x_18:
[----:B------:R-:W-:-:S04]  /*2da0*/  UISETP.NE.AND UP0, UPT, UR37, URZ, UPT ;  /* 0x000000ff2500728c */ /* 0x000fc8000bf05270 */
[----:B------:R-:W-:-:S09]  /*2db0*/  UISETP.NE.OR UP0, UPT, UR8, 0x1, UP0 ;  /* 0x000000010800788c */ /* 0x000fd20008705670 */
[----:B------:R-:W-:Y:S05]  /*2dc0*/  BRA.U UP0, `(.L_x_54) ;  /* 0x00000005004c7547 */ /* 0x000fea000b800000 */
[----:B------:R-:W-:Y:S01]  /*2dd0*/  HFMA2 R3, -RZ, RZ, 0, 0 ;  /* 0x00000000ff037431 */ /* 0x000fe200000001ff */
[----:B------:R-:W-:Y:S01]  /*2de0*/  ISETP.NE.AND P2, PT, R5, RZ, PT ;  /* 0x000000ff0500720c */ /* 0x000fe20003f45270 */
[----:B------:R-:W-:Y:S01]  /*2df0*/  IMAD.MOV.U32 R12, RZ, RZ, 0x1 ;  /* 0x00000001ff0c7424 */ /* 0x000fe200078e00ff */
[----:B------:R-:W-:Y:S01]  /*2e00*/  CS2R R6, SRZ ;  /* 0x0000000000067805 */ /* 0x000fe2000001ff00 */
[----:B------:R-:W-:Y:S01]  /*2e10*/  IMAD.MOV.U32 R4, RZ, RZ, RZ ;  /* 0x000000ffff047224 */ /* 0x000fe200078e00ff */
[----:B------:R-:W-:Y:S01]  /*2e20*/  UMOV UR4, 0x400 ;  /* 0x0000040000047882 */ /* 0x000fe20000000000 */
[----:B------:R-:W-:Y:S01]  /*2e30*/  UMOV UR6, URZ ;  /* 0x000000ff00067c82 */ /* 0x000fe20008000000 */
[----:B------:R-:W-:-:S12]  /*2e40*/  ULEA UR37, UR37, UR4, 0x18 ;  /* 0x0000000425257291 */ /* 0x000fd8000f8ec0ff */
.L_x_58:
[----:B------:R-:W-:Y:S02]  /*2e50*/  LEA R0, R3, UR37, 0x3 ;  /* 0x0000002503007c11 */ /* 0x000fe4000f8e18ff */
[----:B------:R-:W-:-:S03]  /*2e60*/  SHF.L.U32 R9, R4, 0x1f, RZ ;  /* 0x0000001f04097819 */ /* 0x000fc600000006ff */
[----:B------:R-:W-:Y:S01]  /*2e70*/  VIADD R8, R0, 0x1a0 ;  /* 0x000001a000087836 */ /* 0x000fe20000000000 */
[----:B------:R-:W1:Y:S02]  /*2e80*/  SYNCS.PHASECHK.TRANS64.TRYWAIT P0, [R0+URZ+0x190], R9 ;  /* 0x00019009000075a7 */ /* 0x000e6400080011ff */
[----:B-1----:R-:W-:Y:S05]  /*2e90*/  @!P0 BRA `(.L_x_55) ;  /* 0x0000004c000c8947 */ /* 0x002fea0003800000 */
.L_x_147:
[----:B------:R-:W-:Y:S01]  /*2ea0*/  ULEA UR5, UR6, UR37, 0x3 ;  /* 0x0000002506057291 */ /* 0x000fe2000f8e18ff */
[----:B------:R-:W-:Y:S01]  /*2eb0*/  PRMT R8, RZ, 0x654, R8 ;  /* 0x00000654ff087816 */ /* 0x000fe20000000008 */
[----:B-1----:R-:W-:Y:S01]  /*2ec0*/  @!P2 IMAD.MOV.U32 R9, RZ, RZ, 0x10 ;  /* 0x00000010ff09a424 */ /* 0x002fe200078e00ff */
[----:B------:R-:W-:Y:S01]  /*2ed0*/  SHF.L.U32 R11, R12, 0x1f, RZ ;  /* 0x0000001f0c0b7819 */ /* 0x000fe200000006ff */
[----:B------:R-:W-:Y:S01]  /*2ee0*/  UIADD3 UR4, UPT, UPT, UR5, 0x130, URZ ;  /* 0x0000013005047890 */ /* 0x000fe2000fffe0ff */
[----:B------:R1:W-:Y:S05]  /*2ef0*/  SYNCS.ARRIVE.TRANS64.RED.A1T0 RZ, [R8+URZ], RZ ;  /* 0x000000ff08ff79a7 */ /* 0x0003ea00081004ff */
[----:B------:R-:W-:Y:S01]  /*2f00*/  IMAD.U32 R0, RZ, RZ, UR4 ;  /* 0x00000004ff007e24 */ /* 0x000fe2000f8e00ff */
[----:B------:R-:W2:Y:S04]  /*2f10*/  SYNCS.PHASECHK.TRANS64.TRYWAIT P0, [UR5+0x140], R11 ;  /* 0x0001400bff0075a7 */ /* 0x000ea80008001105 */
[----:B------:R-:W-:Y:S01]  /*2f20*/  PRMT R13, R5, 0x654, R0 ;  /* 0x00000654050d7816 */ /* 0x000fe20000000000 */
[----:B-12---:R-:W-:Y:S06]  /*2f30*/  @!P0 BRA `(.L_x_56) ;  /* 0x0000004800f88947 */ /* 0x006fec0003800000 */
.L_x_149:
[----:B------:R-:W-:Y:S01]  /*2f40*/  ULEA UR4, UR6, UR37, 0x4 ;  /* 0x0000002506047291 */ /* 0x000fe2000f8e20ff */
[----:B------:R-:W-:Y:S01]  /*2f50*/  SEL R2, R13, R2, !P2 ;  /* 0x000000020d027207 */ /* 0x000fe20005000000 */
[----:B------:R-:W-:Y:S01]  /*2f60*/  UIADD3 UR5, UPT, UPT, UR5, 0x130, URZ ;  /* 0x0000013005057890 */ /* 0x000fe2000fffe0ff */
[----:B-1----:R-:W-:Y:S01]  /*2f70*/  LEA R0, R7, UR37, 0x3 ;  /* 0x0000002507007c11 */ /* 0x002fe2000f8e18ff */
[----:B------:R-:W-:Y:S01]  /*2f80*/  UIADD3 UR4, UPT, UPT, UR4, 0x1c0, URZ ;  /* 0x000001c004047890 */ /* 0x000fe2000fffe0ff */
[----:B------:R1:W-:Y:S01]  /*2f90*/  @!P2 SYNCS.ARRIVE.TRANS64.RED RZ, [R2+URZ], R9 ;  /* 0x0000000902ffa9a7 */ /* 0x0003e200080004ff */
[----:B------:R-:W-:Y:S01]  /*2fa0*/  UIADD3 UR6, UPT, UPT, UR6, 0x1, URZ ;  /* 0x0000000106067890 */ /* 0x000fe2000fffe0ff */
[----:B------:R-:W-:-:S03]  /*2fb0*/  VIADD R3, R3, 0x1 ;  /* 0x0000000103037836 */ /* 0x000fc60000000000 */
[----:B------:R-:W-:Y:S02]  /*2fc0*/  UISETP.NE.AND UP0, UPT, UR6, 0x2, UPT ;  /* 0x000000020600788c */ /* 0x000fe4000bf05270 */
[----:B------:R-:W-:Y:S01]  /*2fd0*/  ISETP.NE.AND P0, PT, R3, 0x2, PT ;  /* 0x000000020300780c */ /* 0x000fe20003f05270 */
[----:B------:R-:W-:Y:S06]  /*2fe0*/  UGETNEXTWORKID.BROADCAST [UR4], [UR5] ;  /* 0x00000000040073ca */ /* 0x000fec0008000100 */
[----:B------:R-:W-:Y:S02]  /*2ff0*/  USEL UR4, URZ, 0x1, UP0 ;  /* 0x00000001ff047887 */ /* 0x000fe40008000000 */
[----:B------:R-:W-:-:S04]  /*3000*/  USEL UR6, UR6, URZ, UP0 ;  /* 0x000000ff06067287 */ /* 0x000fc80008000000 */
[----:B------:R-:W-:Y:S02]  /*3010*/  LOP3.LUT R12, R12, UR4, RZ, 0x3c, !PT ;  /* 0x000000040c0c7c12 */ /* 0x000fe4000f8e3cff */
[----:B-1----:R-:W-:-:S04]  /*3020*/  SHF.L.U32 R9, R6, 0x1f, RZ ;  /* 0x0000001f06097819 */ /* 0x002fc800000006ff */
[----:B------:R-:W1:Y:S02]  /*3030*/  SYNCS.PHASECHK.TRANS64.TRYWAIT P1, [R0+URZ+0x130], R9 ;  /* 0x00013009000075a7 */ /* 0x000e6400080211ff */
[----:B-1----:R-:W-:Y:S05]  /*3040*/  @!P1 BRA `(.L_x_57) ;  /* 0x0000004800cc9947 */ /* 0x002fea0003800000 */
.L_x_150:
[C---:B------:R-:W-:Y:S01]  /*3050*/  LEA R8, R7.reuse, UR37, 0x4 ;  /* 0x0000002507087c11 */ /* 0x040fe2000f8e20ff */
[----:B------:R-:W-:Y:S01]  /*3060*/  VIADD R7, R7, 0x1 ;  /* 0x0000000107077836 */ /* 0x000fe20000000000 */
[----:B------:R-:W-:Y:S01]  /*3070*/  SEL R3, R3, RZ, P0 ;  /* 0x000000ff03037207 */ /* 0x000fe20000000000 */
[----:B-1----:R-:W-:-:S03]  /*3080*/  VIADD R0, R0, 0x140 ;  /* 0x0000014000007836 */ /* 0x002fc60000000000 */
[----:B------:R-:W1:Y:S01]  /*3090*/  LDS.128 R8, [R8+0x1c0] ;  /* 0x0001c00008087984 */ /* 0x000e620000000c00 */
[C---:B------:R-:W-:Y:S02]  /*30a0*/  ISETP.NE.AND P1, PT, R7.reuse, 0x2, PT ;  /* 0x000000020700780c */ /* 0x040fe40003f25270 */
[----:B------:R-:W-:Y:S01]  /*30b0*/  PRMT R0, RZ, 0x654, R0 ;  /* 0x00000654ff007816 */ /* 0x000fe20000000000 */
[----:B------:R-:W-:Y:S01]  /*30c0*/  @!PT LDS RZ, [RZ] ;  /* 0x00000000fffff984 */ /* 0x000fe20000000800 */
[----:B------:R-:W-:Y:S01]  /*30d0*/  @!PT LDS RZ, [RZ] ;  /* 0x00000000fffff984 */ /* 0x000fe20000000800 */
[----:B------:R-:W-:Y:S01]  /*30e0*/  @!PT LDS RZ, [RZ] ;  /* 0x00000000fffff984 */ /* 0x000fe20000000800 */
[----:B------:R-:W-:Y:S01]  /*30f0*/  @!PT LDS RZ, [RZ] ;  /* 0x00000000fffff984 */ /* 0x000fe20000000800 */
[----:B------:R2:W-:Y:S06]  /*3100*/  MEMBAR.ALL.CTA ;  /* 0x0000000000007992 */ /* 0x0005ec0000008000 */
[----:B--2---:R-:W2:Y:S01]  /*3110*/  FENCE.VIEW.ASYNC.S ;  /* 0x00000000000073c6 */ /* 0x004ea20000000000 */
[----:B------:R-:W-:Y:S01]  /*3120*/  SEL R7, R7, RZ, P1 ;  /* 0x000000ff07077207 */ /* 0x000fe20000800000 */
[----:B--2---:R2:W-:Y:S01]  /*3130*/  SYNCS.ARRIVE.TRANS64.RED.A1T0 RZ, [R0+URZ], RZ ;  /* 0x000000ff00ff79a7 */ /* 0x0045e200081004ff */
[----:B-1----:R-:W-:-:S02]  /*3140*/  LOP3.LUT P3, RZ, R10, 0x1, RZ, 0xc0, !PT ;  /* 0x000000010aff7812 */ /* 0x002fc4000786c0ff */
[----:B------:R-:W-:Y:S02]  /*3150*/  SEL R9, RZ, 0x1, P0 ;  /* 0x00000001ff097807 */ /* 0x000fe40000000000 */
[----:B------:R-:W-:Y:S02]  /*3160*/  SEL R11, RZ, 0x1, P1 ;  /* 0x00000001ff0b7807 */ /* 0x000fe40000800000 */
[----:B------:R-:W-:Y:S02]  /*3170*/  LOP3.LUT R4, R4, R9, RZ, 0x3c, !PT ;  /* 0x0000000904047212 */ /* 0x000fe400078e3cff */
[----:B------:R-:W-:-:S05]  /*3180*/  LOP3.LUT R6, R6, R11, RZ, 0x3c, !PT ;  /* 0x0000000b06067212 */ /* 0x000fca00078e3cff */
[----:B--2---:R-:W-:Y:S05]  /*3190*/  @P3 BRA `(.L_x_58) ;  /* 0xfffffffc002c3947 */ /* 0x004fea000383ffff */
[----:B------:R-:W-:Y:S01]  /*31a0*/  ULEA UR5, UR6, UR37, 0x3 ;  /* 0x0000002506057291 */ /* 0x000fe2000f8e18ff */
[----:B------:R-:W-:-:S08]  /*31b0*/  SHF.L.U32 R3, R12, 0x1f, RZ ;  /* 0x0000001f0c037819 */ /* 0x000fd000000006ff */
[----:B------:R-:W1:Y:S02]  /*31c0*/  SYNCS.PHASECHK.TRANS64 P0, [UR5+0x140], R3 ;  /* 0x00014003ff0075a7 */ /* 0x000e640008001005 */
[----:B-1----:R-:W-:Y:S05]  /*31d0*/  @P0 BRA `(.L_x_59) ;  /* 0x0000000000080947 */ /* 0x002fea0003800000 */
[----:B------:R-:W1:Y:S02]  /*31e0*/  SYNCS.PHASECHK.TRANS64.TRYWAIT P0, [UR5+0x140], R3 ;  /* 0x00014003ff0075a7 */ /* 0x000e640008001105 */
[----:B-1----:R-:W-:Y:S05]  /*31f0*/  @!P0 BRA `(.L_x_60) ;  /* 0x0000004800748947 */ /* 0x002fea0003800000 */
.L_x_59:
[----:B------:R-:W-:-:S04]  /*3200*/  UIADD3 UR4, UPT, UPT, UR6, 0x1, URZ ;  /* 0x0000000106047890 */ /* 0x000fc8000fffe0ff */
[----:B------:R-:W-:-:S04]  /*3210*/  UISETP.NE.AND UP0, UPT, UR4, 0x2, UPT ;  /* 0x000000020400788c */ /* 0x000fc8000bf05270 */
[----:B------:R-:W-:Y:S02]  /*3220*/  USEL UR7, URZ, 0x1, UP0 ;  /* 0x00000001ff077887 */ /* 0x000fe40008000000 */
[----:B------:R-:W-:-:S04]  /*3230*/  USEL UR4, UR4, URZ, UP0 ;  /* 0x000000ff04047287 */ /* 0x000fc80008000000 */
[----:B------:R-:W-:Y:S01]  /*3240*/  ULEA UR4, UR4, UR37, 0x3 ;  /* 0x0000002504047291 */ /* 0x000fe2000f8e18ff */
[----:B-1----:R-:W-:-:S04]  /*3250*/  LOP3.LUT R3, R12, UR7, RZ, 0x3c, !PT ;  /* 0x000000070c037c12 */ /* 0x002fc8000f8e3cff */
[----:B------:R-:W-:-:S04]  /*3260*/  SHF.L.U32 R0, R3, 0x1f, RZ ;  /* 0x0000001f03007819 */ /* 0x000fc800000006ff */
[----:B------:R-:W1:Y:S02]  /*3270*/  SYNCS.PHASECHK.TRANS64 P0, [UR4+0x140], R0 ;  /* 0x00014000ff0075a7 */ /* 0x000e640008001004 */
[----:B-1----:R-:W-:Y:S05]  /*3280*/  @P0 EXIT ;  /* 0x000000000000094d */ /* 0x002fea0003800000 */
[----:B------:R-:W-:Y:S02]  /*3290*/  SHF.L.U32 R3, R3, 0x1f, RZ ;  /* 0x0000001f03037819 */ /* 0x000fe400000006ff */
[----:B------:R-:W-:-:S07]  /*32a0*/  MOV R0, UR4 ;  /* 0x0000000400007c02 */ /* 0x000fce0008000f00 */
.L_x_61:
[----:B-1----:R1:W2:Y:S02]  /*32b0*/  SYNCS.PHASECHK.TRANS64.TRYWAIT P0, [R0+URZ+0x140], R3 ;  /* 0x00014003000075a7 */ /* 0x0022a400080011ff */
[----:B--2---:R-:W-:Y:S05]  /*32c0*/  @!P0 NANOSLEEP.SYNCS 0x989680 ;  /* 0x009896800000895d */ /* 0x004fea0003900000 */
[----:B------:R-:W2:Y:S02]  /*32d0*/  @!P0 SYNCS.PHASECHK.TRANS64 P0, [R0+URZ+0x140], R3 ;  /* 0x00014003000085a7 */ /* 0x000ea400080010ff */
[----:B--2---:R-:W-:Y:S05]  /*32e0*/  @P0 EXIT ;  /* 0x000000000000094d */ /* 0x004fea0003800000 */
[----:B------:R-:W-:Y:S05]  /*32f0*/  BRA `(.L_x_61) ;  /* 0xfffffffc00ec7947 */ /* 0x000fea000383ffff */
.L_x_54:
[----:B------:R-:W-:-:S09]  /*3300*/  UISETP.NE.AND UP0, UPT, UR8, URZ, UPT ;  /* 0x000000ff0800728c */ /* 0x000fd2000bf05270 */
[----:B------:R-:W-:Y:S05]  /*3310*/  BRA.U UP0, `(.L_x_62) ;  /* 0x0000000d007c7547 */ /* 0x000fea000b800000 */
[----:B------:R-:W-:Y:S01]  /*3320*/  UMOV UR4, 0x40 ;  /* 0x0000004000047882 */ /* 0x000fe20000000000 */
[----:B------:R-:W-:Y:S01]  /*3330*/  NOP ;  /* 0x0000000000007918 */ /* 0x000fe20000000000 */
[----:B------:R-:W-:Y:S01]  /*3340*/  ULEA UR4, UR37, UR4, 0x18 ;  /* 0x0000000425047291 */ /* 0x000fe2000f8ec0ff */
[----:B------:R-:W-:Y:S02]  /*3350*/  UMOV UR5, 0x400 ;  /* 0x0000040000057882 */ /* 0x000fe40000000000 */
[----:B------:R-:W-:-:S06]  /*3360*/  ULEA UR37, UR37, UR5, 0x18 ;  /* 0x0000000525257291 */ /* 0x000fcc000f8ec0ff */
[----:B------:R-:W1:Y:S02]  /*3370*/  LDS.U8 R0, [UR4+0x1c] ;  /* 0x00001c04ff007984 */ /* 0x000e640008000000 */
[----:B-1----:R-:W-:-:S13]  /*3380*/  ISETP.NE.AND P0, PT, R0, RZ, PT ;  /* 0x000000ff0000720c */ /* 0x002fda0003f05270 */
[----:B------:R-:W-:Y:S05]  /*3390*/  @P0 BRA `(.L_x_63) ;  /* 0x0000000000580947 */ /* 0x000fea0003800000 */
[----:B------:R-:W-:-:S13]  /*33a0*/  ELECT P0, URZ, PT ;  /* 0x0000000000ff782f */ /* 0x000fda0003800000 */
[----:B------:R-:W-:Y:S05]  /*33b0*/  @!P0 BRA `(.L_x_64) ;  /* 0x0000000000608947 */ /* 0x000fea0003800000 */
[----:B------:R-:W-:Y:S01]  /*33c0*/  UMOV UR5, 0x10 ;  /* 0x0000001000057882 */ /* 0x000fe20000000000 */
[----:B------:R-:W-:Y:S01]  /*33d0*/  HFMA2 R0, -RZ, RZ, 0, 5.9604644775390625e-08 ;  /* 0x00000001ff007431 */ /* 0x000fe200000001ff */
[----:B------:R-:W-:-:S03]  /*33e0*/  MOV R2, 0xffff ;  /* 0x0000ffff00027802 */ /* 0x000fc60000000f00 */
[----:B------:R-:W-:Y:S04]  /*33f0*/  DEPBAR.LE SB1, 0x36 ;  /* 0x00009d800000791a */ /* 0x000fe80000000000 */
[----:B------:R-:W1:Y:S02]  /*3400*/  UTCATOMSWS.FIND_AND_SET.ALIGN UP0, UR5, UR5 ;  /* 0x00000005000575e3 */ /* 0x000e640008000800 */
[----:B-1----:R-:W-:Y:S01]  /*3410*/  MOV R3, UR5 ;  /* 0x0000000500037c02 */ /* 0x002fe20008000f00 */
[----:B------:R-:W-:Y:S06]  /*3420*/  BRA.U UP0, `(.L_x_65) ;  /* 0x0000000100187547 */ /* 0x000fec000b800000 */
.L_x_66:
[----:B------:R-:W-:Y:S05]  /*3430*/  NANOSLEEP 0x64 ;  /* 0x000000640000795d */ /* 0x000fea0003800000 */
[----:B------:R-:W-:-:S05]  /*3440*/  UMOV UR5, 0x10 ;  /* 0x0000001000057882 */ /* 0x000fca0000000000 */
[----:B------:R-:W-:Y:S04]  /*3450*/  DEPBAR.LE SB1, 0x36 ;  /* 0x00009d800000791a */ /* 0x000fe80000000000 */
[----:B------:R-:W1:Y:S02]  /*3460*/  UTCATOMSWS.FIND_AND_SET.ALIGN UP0, UR5, UR5 ;  /* 0x00000005000575e3 */ /* 0x000e640008000800 */
[----:B-1----:R-:W-:Y:S01]  /*3470*/  MOV R3, UR5 ;  /* 0x0000000500037c02 */ /* 0x002fe20008000f00 */
[----:B------:R-:W-:Y:S05]  /*3480*/  BRA.U !UP0, `(.L_x_66) ;  /* 0xfffffffd08e87547 */ /* 0x000fea000b83ffff */
.L_x_65:
[-C--:B------:R-:W-:Y:S02]  /*3490*/  SHF.L.U32 R2, R2, R3.reuse, RZ ;  /* 0x0000000302027219 */ /* 0x080fe400000006ff */
[----:B------:R-:W-:Y:S01]  /*34a0*/  SHF.L.U32 R0, R0, R3, RZ ;  /* 0x0000000300007219 */ /* 0x000fe200000006ff */
[----:B------:R-:W-:Y:S02]  /*34b0*/  IMAD.SHL.U32 R3, R3, 0x20, RZ ;  /* 0x0000002003037824 */ /* 0x000fe400078e00ff */
[----:B------:R1:W-:Y:S04]  /*34c0*/  ATOMS.OR RZ, [UR4+0x14], R2 ;  /* 0x00001402ffff798c */ /* 0x0003e8000b000004 */
[----:B------:R1:W-:Y:S04]  /*34d0*/  ATOMS.OR RZ, [UR4+0x18], R0 ;  /* 0x00001800ffff798c */ /* 0x0003e8000b000004 */
[----:B------:R1:W-:Y:S01]  /*34e0*/  STS [UR37+0x1e0], R3 ;  /* 0x0001e003ff007988 */ /* 0x0003e20008000825 */
[----:B------:R-:W-:Y:S05]  /*34f0*/  BRA `(.L_x_64) ;  /* 0x0000000000107947 */ /* 0x000fea0003800000 */
.L_x_63:
[----:B------:R-:W-:Y:S02]  /*3500*/  MOV R0, 0xffffffff ;  /* 0xffffffff00007802 */ /* 0x000fe40000000f00 */
[----:B------:R-:W-:-:S03]  /*3510*/  MOV R2, 0x3540 ;  /* 0x0000354000027802 */ /* 0x000fc60000000f00 */
[----:B------:R1:W-:Y:S04]  /*3520*/  STS [UR37+0x1e0], R0 ;  /* 0x0001e000ff007988 */ /* 0x0003e80008000825 */
[----:B-1-3-5:R-:W-:Y:S05]  /*3530*/  CALL.REL.NOINC `($__internal_1_$__cuda_sm10x_tcgen05_guardrail_trap_phase_invalid_during_alloc) ;  /* 0x0000004800f07944 */ /* 0x02afea0003c00000 */
.L_x_64:
[----:B------:R-:W-:Y:S05]  /*3540*/  WARPSYNC.ALL ;  /* 0x0000000000007948 */ /* 0x000fea0003800000 */
[----:B------:R-:W2:Y:S01]  /*3550*/  S2UR UR6, SR_CgaCtaId ;  /* 0x00000000000679c3 */ /* 0x000ea20000008800 */
[----:B------:R-:W-:Y:S01]  /*3560*/  UMOV UR4, 0x400 ;  /* 0x0000040000047882 */ /* 0x000fe20000000000 */
[----:B------:R-:W-:-:S06]  /*3570*/  NOP ;  /* 0x0000000000007918 */ /* 0x000fcc0000000000 */
[----:B------:R-:W-:Y:S06]  /*3580*/  BAR.ARV 0x6, 0xa0 ;  /* 0x0182800000007b1d */ /* 0x000fec0000002000 */
[----:B------:R-:W4:Y:S01]  /*3590*/  LDCU UR7, c[0x0][0x38c] ;  /* 0x00007180ff0777ac */ /* 0x000f220008000800 */
[----:B------:R-:W-:Y:S01]  /*35a0*/  IMAD.MOV.U32 R11, RZ, RZ, 0x1 ;  /* 0x00000001ff0b7424 */ /* 0x000fe200078e00ff */
[----:B------:R-:W-:Y:S01]  /*35b0*/  CS2R R8, SRZ ;  /* 0x0000000000087805 */ /* 0x000fe2000001ff00 */
[----:B------:R-:W-:Y:S01]  /*35c0*/  IMAD.MOV.U32 R10, RZ, RZ, RZ ;  /* 0x000000ffff0a7224 */ /* 0x000fe200078e00ff */
[----:B------:R-:W-:Y:S01]  /*35d0*/  UMOV UR18, URZ ;  /* 0x000000ff00127c82 */ /* 0x000fe20008000000 */
[----:B------:R-:W-:Y:S01]  /*35e0*/  UMOV UR17, URZ ;  /* 0x000000ff00117c82 */ /* 0x000fe20008000000 */
[----:B------:R-:W-:Y:S01]  /*35f0*/  UMOV UR22, 0x0 ;  /* 0x0000000000167882 */ /* 0x000fe20000000000 */
[----:B------:R-:W-:Y:S01]  /*3600*/  UMOV UR23, 0x8100010 ;  /* 0x0810001000177882 */ /* 0x000fe20000000000 */
[----:B------:R-:W-:Y:S01]  /*3610*/  UMOV UR20, 0x0 ;  /* 0x0000000000147882 */ /* 0x000fe20000000000 */
[----:B------:R-:W-:Y:S01]  /*3620*/  UMOV UR21, 0x8100010 ;  /* 0x0810001000157882 */ /* 0x000fe20000000000 */
[----:B--2---:R-:W-:Y:S01]  /*3630*/  ULEA UR6, UR6, UR4, 0x18 ;  /* 0x0000000406067291 */ /* 0x004fe2000f8ec0ff */
[----:B------:R-:W2:Y:S03]  /*3640*/  LDCU UR4, c[0x0][0x38c] ;  /* 0x00007180ff0477ac */ /* 0x000ea60008000800 */
[----:B------:R-:W-:-:S02]  /*3650*/  UIADD3 UR11, UPT, UPT, UR6, 0x4400, URZ ;  /* 0x00004400060b7890 */ /* 0x000fc4000fffe0ff */
[----:B----4-:R-:W-:-:S03]  /*3660*/  UIADD3 UR7, UPT, UPT, UR7, 0x3f, URZ ;  /* 0x0000003f07077890 */ /* 0x010fc6000fffe0ff */
[----:B-1----:R-:W1:Y:S01]  /*3670*/  LDS R0, [UR6+0x1e0] ;  /* 0x0001e006ff007984 */ /* 0x002e620008000800 */
[----:B------:R-:W-:Y:S02]  /*3680*/  UIADD3 UR12, UPT, UPT, UR6, 0x26400, URZ ;  /* 0x00026400060c7890 */ /* 0x000fe4000fffe0ff */
[----:B------:R-:W-:Y:S02]  /*3690*/  USHF.R.S32.HI UR5, URZ, 0x1f, UR7 ;  /* 0x0000001fff057899 */ /* 0x000fe40008011407 */
[----:B------:R-:W-:Y:S02]  /*36a0*/  USHF.R.U32.HI UR11, URZ, 0x4, UR11 ;  /* 0x00000004ff0b7899 */ /* 0x000fe4000801160b */
[----:B------:R-:W-:Y:S02]  /*36b0*/  ULEA.HI UR5, UR5, UR7, URZ, 0x6 ;  /* 0x0000000705057291 */ /* 0x000fe4000f8f30ff */
[----:B------:R-:W-:Y:S02]  /*36c0*/  USHF.R.U32.HI UR12, URZ, 0x4, UR12 ;  /* 0x00000004ff0c7899 */ /* 0x000fe4000801160c */
[----:B------:R-:W-:-:S02]  /*36d0*/  USHF.R.S32.HI UR5, URZ, 0x6, UR5 ;  /* 0x00000006ff057899 */ /* 0x000fc40008011405 */
[----:B------:R-:W-:Y:S02]  /*36e0*/  ULOP3.LUT UR11, UR11, 0x3fff, URZ, 0xc0, !UPT ;  /* 0x00003fff0b0b7892 */ /* 0x000fe4000f8ec0ff */
[----:B------:R-:W-:Y:S02]  /*36f0*/  UISETP.LT.AND UP0, UPT, UR5, 0x1, UPT ;  /* 0x000000010500788c */ /* 0x000fe4000bf01270 */
[----:B------:R-:W-:Y:S02]  /*3700*/  ULOP3.LUT UR12, UR12, 0x3fff, URZ, 0xc0, !UPT ;  /* 0x00003fff0c0c7892 */ /* 0x000fe4000f8ec0ff */
[----:B------:R-:W-:Y:S02]  /*3710*/  USEL UR10, UR5, 0x1, !UP0 ;  /* 0x00000001050a7887 */ /* 0x000fe4000c000000 */
[----:B------:R-:W-:Y:S02]  /*3720*/  ULOP3.LUT UR11, UR11, 0x10000, URZ, 0xfc, !UPT ;  /* 0x000100000b0b7892 */ /* 0x000fe4000f8efcff */
[----:B------:R-:W-:-:S02]  /*3730*/  ULOP3.LUT UR12, UR12, 0x10000, URZ, 0xfc, !UPT ;  /* 0x000100000c0c7892 */ /* 0x000fc4000f8efcff */
[----:B------:R-:W-:Y:S02]  /*3740*/  UIADD3 UR10, UPT, UPT, -UR10, URZ, URZ ;  /* 0x000000ff0a0a7290 */ /* 0x000fe4000fffe1ff */
[----:B--2---:R-:W-:Y:S01]  /*3750*/  UISETP.GE.AND UP3, UPT, UR4, 0x1, UPT ;  /* 0x000000010400788c */ /* 0x004fe2000bf66270 */
[----:B-1----:R-:W-:-:S15]  /*3760*/  R2UR UR19, R0 ;  /* 0x00000000001372ca */ /* 0x002fde00000e0000 */
.L_x_73:
[----:B------:R-:W-:Y:S02]  /*3770*/  LEA R0, R10, UR6, 0x3 ;  /* 0x000000060a007c11 */ /* 0x000fe4000f8e18ff */
[----:B------:R-:W-:Y:S02]  /*3780*/  SHF.L.U32 R5, R9, 0x1f, RZ ;  /* 0x0000001f09057819 */ /* 0x000fe400000006ff */
[----:B------:R-:W-:Y:S01]  /*3790*/  PLOP3.LUT P0, PT, PT, PT, UP3, 0x80, 0x8 ;  /* 0x000000000008781c */ /* 0x000fe20003f0f038 */
[----:B------:R-:W-:Y:S01]  /*37a0*/  VIADD R3, R0, 0x140 ;  /* 0x0000014000037836 */ /* 0x000fe20000000000 */
[----:B-1----:R-:W1:Y:S02]  /*37b0*/  SYNCS.PHASECHK.TRANS64.TRYWAIT P1, [R0+URZ+0x130], R5 ;  /* 0x00013005000075a7 */ /* 0x002e6400080211ff */
[----:B-1--4-:R-:W-:Y:S09]  /*37c0*/  @!P1 BRA `(.L_x_67) ;  /* 0x0000004400189947 */ /* 0x012ff20003800000 */
.L_x_152:
[----:B------:R-:W-:Y:S01]  /*37d0*/  LEA R4, R10, UR6, 0x4 ;  /* 0x000000060a047c11 */ /* 0x000fe2000f8e20ff */
[----:B------:R-:W-:Y:S01]  /*37e0*/  @UP3 ULEA UR4, UR17, UR6, 0x3 ;  /* 0x0000000611043291 */ /* 0x000fe2000f8e18ff */
[----:B------:R-:W-:Y:S01]  /*37f0*/  PLOP3.LUT P2, PT, PT, PT, PT, 0x80, 0x8 ;  /* 0x000000000008781c */ /* 0x000fe20003f4f070 */
[----:B------:R-:W-:Y:S01]  /*3800*/  ULEA UR8, UR18, UR6, 0x3 ;  /* 0x0000000612087291 */ /* 0x000fe2000f8e18ff */
[----:B------:R-:W-:Y:S01]  /*3810*/  PRMT R3, RZ, 0x654, R3 ;  /* 0x00000654ff037816 */ /* 0x000fe20000000003 */
[----:B------:R-:W-:Y:S01]  /*3820*/  ULEA UR9, UR18, UR19, 0x6 ;  /* 0x0000001312097291 */ /* 0x000fe2000f8e30ff */
[----:B-1----:R-:W1:Y:S01]  /*3830*/  LDS.128 R4, [R4+0x1c0] ;  /* 0x0001c00004047984 */ /* 0x002e620000000c00 */
[----:B------:R-:W-:Y:S02]  /*3840*/  @P0 SHF.L.U32 R2, R8, 0x1f, RZ ;  /* 0x0000001f08020819 */ /* 0x000fe400000006ff */
[----:B------:R-:W-:Y:S01]  /*3850*/  SHF.L.U32 R0, R11, 0x1f, RZ ;  /* 0x0000001f0b007819 */ /* 0x000fe200000006ff */
[----:B------:R-:W-:Y:S01]  /*3860*/  @!PT LDS RZ, [RZ] ;  /* 0x00000000fffff984 */ /* 0x000fe20000000800 */
[----:B------:R-:W-:Y:S01]  /*3870*/  @!PT LDS RZ, [RZ] ;  /* 0x00000000fffff984 */ /* 0x000fe20000000800 */
[----:B------:R-:W-:Y:S01]  /*3880*/  @!PT LDS RZ, [RZ] ;  /* 0x00000000fffff984 */ /* 0x000fe20000000800 */
[----:B------:R-:W-:Y:S01]  /*3890*/  @!PT LDS RZ, [RZ] ;  /* 0x00000000fffff984 */ /* 0x000fe20000000800 */
[----:B------:R2:W-:Y:S06]  /*38a0*/  MEMBAR.ALL.CTA ;  /* 0x0000000000007992 */ /* 0x0005ec0000008000 */
[----:B--2---:R-:W2:Y:S02]  /*38b0*/  FENCE.VIEW.ASYNC.S ;  /* 0x00000000000073c6 */ /* 0x004ea40000000000 */
[----:B--2---:R2:W-:Y:S01]  /*38c0*/  SYNCS.ARRIVE.TRANS64.RED.A1T0 RZ, [R3+URZ], RZ ;  /* 0x000000ff03ff79a7 */ /* 0x0045e200081004ff */
[----:B------:R2:W4:Y:S01]  /*38d0*/  @P0 SYNCS.PHASECHK.TRANS64.TRYWAIT P2, [UR4], R2 ;  /* 0x00000002ff0005a7 */ /* 0x0005220008041104 */
[----:B-1----:R-:W-:Y:S01]  /*38e0*/  LOP3.LUT P1, RZ, R6, 0x1, RZ, 0xc0, !PT ;  /* 0x0000000106ff7812 */ /* 0x002fe2000782c0ff */
[----:B------:R-:W1:Y:S02]  /*38f0*/  SYNCS.PHASECHK.TRANS64.TRYWAIT P0, [UR8+0x170], R0 ;  /* 0x00017000ff0075a7 */ /* 0x000e640008001108 */
[----:B-12-4-:R-:W-:Y:S10]  /*3900*/  @!P0 BRA `(.L_x_68) ;  /* 0x0000004000dc8947 */ /* 0x016ff40003800000 */
.L_x_154:
[----:B------:R-:W-:Y:S01]  /*3910*/  IADD3 R10, PT, PT, R10, 0x1, RZ ;  /* 0x000000010a0a7810 */ /* 0x000fe20007ffe0ff */
[----:B------:R-:W-:Y:S06]  /*3920*/  BRA.U !UP3, `(.L_x_69) ;  /* 0x000000010b987547 */ /* 0x000fec000b800000 */
[----:B------:R-:W-:Y:S01]  /*3930*/  UPLOP3.LUT UP4, UPT, UPT, UPT, UPT, 0x40, 0x4 ;  /* 0x000000000004789c */ /* 0x000fe20003f8e870 */
[----:B------:R-:W-:Y:S01]  /*3940*/  UMOV UR16, UR10 ;  /* 0x0000000a00107c82 */ /* 0x000fe20008000000 */
[----:B------:R-:W-:Y:S01]  /*3950*/  UMOV UR15, UR5 ;  /* 0x00000005000f7c82 */ /* 0x000fe20008000000 */
[----:B------:R-:W-:-:S08]  /*3960*/  UMOV UR14, UR17 ;  /* 0x00000011000e7c82 */ /* 0x000fd00008000000 */
.L_x_72:
[----:B------:R-:W-:Y:S02]  /*3970*/  UIADD3 UR16, UPT, UPT, UR16, 0x1, URZ ;  /* 0x0000000110107890 */ /* 0x000fe4000fffe0ff */
[----:B--2---:R-:W-:Y:S02]  /*3980*/  ULEA UR7, UR14, UR6, 0x3 ;  /* 0x000000060e077291 */ /* 0x004fe4000f8e18ff */
[----:B------:R-:W-:Y:S01]  /*3990*/  UISETP.NE.AND UP0, UPT, UR16, URZ, UPT ;  /* 0x000000ff1000728c */ /* 0x000fe2000bf05270 */
[----:B----4-:R-:W-:Y:S10]  /*39a0*/  @P2 BRA `(.L_x_70) ;  /* 0x00000000000c2947 */ /* 0x010ff40003800000 */
[----:B-1----:R-:W-:Y:S04]  /*39b0*/  SHF.L.U32 R3, R8, 0x1f, RZ ;  /* 0x0000001f08037819 */ /* 0x002fe800000006ff */
[----:B------:R-:W1:Y:S02]  /*39c0*/  SYNCS.PHASECHK.TRANS64.TRYWAIT P0, [UR7], R3 ;  /* 0x00000003ff0075a7 */ /* 0x000e640008001107 */
[----:B-1----:R-:W-:Y:S05]  /*39d0*/  @!P0 BRA `(.L_x_71) ;  /* 0x0000004000c08947 */ /* 0x002fea0003800000 */
.L_x_70:
[----:B------:R-:W-:Y:S01]  /*39e0*/  UISETP.NE.AND UP1, UPT, UR15, 0x1, UPT ;  /* 0x000000010f00788c */ /* 0x000fe2000bf25270 */
[----:B------:R-:W-:Y:S01]  /*39f0*/  PLOP3.LUT P2, PT, PT, PT, PT, 0x80, 0x8 ;  /* 0x000000000008781c */ /* 0x000fe20003f4f070 */
[----:B------:R-:W-:Y:S02]  /*3a00*/  UIADD3 UR17, UPT, UPT, UR14, 0x1, URZ ;  /* 0x000000010e117890 */ /* 0x000fe4000fffe0ff */
[----:B------:R-:W-:Y:S02]  /*3a10*/  ULEA UR24, UR14, UR12, 0x8 ;  /* 0x0000000c0e187291 */ /* 0x000fe4000f8e40ff */
[----:B------:R-:W-:Y:S01]  /*3a20*/  UISETP.NE.AND UP2, UPT, UR17, 0x11, UPT ;  /* 0x000000111100788c */ /* 0x000fe2000bf45270 */
[----:B------:R-:W-:Y:S01]  /*3a30*/  PLOP3.LUT P0, PT, PT, PT, UP1, 0x80, 0x8 ;  /* 0x000000000008781c */ /* 0x000fe20003f0f018 */
[----:B------:R-:W-:Y:S02]  /*3a40*/  ULEA UR26, UR14, UR11, 0x9 ;  /* 0x0000000b0e1a7291 */ /* 0x000fe4000f8e48ff */
[----:B------:R-:W-:Y:S02]  /*3a50*/  USEL UR13, URZ, 0x1, UP2 ;  /* 0x00000001ff0d7887 */ /* 0x000fe40009000000 */
[----:B------:R-:W-:Y:S02]  /*3a60*/  USEL UR17, UR17, URZ, UP2 ;  /* 0x000000ff11117287 */ /* 0x000fe40009000000 */
[----:B------:R-:W-:Y:S02]  /*3a70*/  UIADD3 UR30, UPT, UPT, UR24, 0x2, URZ ;  /* 0x00000002181e7890 */ /* 0x000fe4000fffe0ff */
[----:B------:R-:W-:Y:S01]  /*3a80*/  @UP1 ULEA UR4, UR17, UR6, 0x3 ;  /* 0x0000000611041291 */ /* 0x000fe2000f8e18ff */
[----:B------:R-:W-:Y:S01]  /*3a90*/  LOP3.LUT R8, R8, UR13, RZ, 0x3c, !PT ;  /* 0x0000000d08087c12 */ /* 0x000fe2000f8e3cff */
[----:B------:R-:W-:Y:S02]  /*3aa0*/  UIADD3 UR28, UPT, UPT, UR26, 0x2, URZ ;  /* 0x000000021a1c7890 */ /* 0x000fe4000fffe0ff */
[----:B------:R-:W-:Y:S01]  /*3ab0*/  UIADD3 UR7, UPT, UPT, UR7, 0x88, URZ ;  /* 0x0000008807077890 */ /* 0x000fe2000fffe0ff */
[----:B-1----:R-:W-:Y:S01]  /*3ac0*/  @P0 SHF.L.U32 R0, R8, 0x1f, RZ ;  /* 0x0000001f08000819 */ /* 0x002fe200000006ff */
[----:B------:R-:W-:Y:S01]  /*3ad0*/  UMOV UR25, 0x80004020 ;  /* 0x8000402000197882 */ /* 0x000fe20000000000 */
[----:B------:R-:W-:Y:S01]  /*3ae0*/  UMOV UR27, 0x80004020 ;  /* 0x80004020001b7882 */ /* 0x000fe20000000000 */
[----:B------:R-:W-:Y:S01]  /*3af0*/  UMOV UR31, 0x80004020 ;  /* 0x80004020001f7882 */ /* 0x000fe20000000000 */
[----:B------:R2:W4:Y:S01]  /*3b00*/  @P0 SYNCS.PHASECHK.TRANS64.TRYWAIT P2, [UR4], R0 ;  /* 0x00000000ff0005a7 */ /* 0x0005220008041104 */
[----:B------:R-:W-:Y:S01]  /*3b10*/  UIADD3 UR15, UPT, UPT, UR15, -0x1, URZ ;  /* 0xffffffff0f0f7890 */ /* 0x000fe2000fffe0ff */
[----:B------:R2:W-:Y:S01]  /*3b20*/  UTCQMMA gdesc[UR26], gdesc[UR24], tmem[UR9], tmem[UR22], idesc[UR23], UP4 ;  /* 0x00ff16181a0075ea */ /* 0x0005e2000a000309 */
[----:B------:R-:W-:Y:S01]  /*3b30*/  UPLOP3.LUT UP4, UPT, UPT, UPT, UPT, 0x80, 0x8 ;  /* 0x000000000008789c */ /* 0x000fe20003f8f070 */
[----:B------:R-:W-:Y:S01]  /*3b40*/  UMOV UR29, 0x80004020 ;  /* 0x80004020001d7882 */ /* 0x000fe20000000000 */
[----:B------:R-:W-:Y:S01]  /*3b50*/  UMOV UR14, UR17 ;  /* 0x00000011000e7c82 */ /* 0x000fe20008000000 */
[----:B------:R2:W-:Y:S01]  /*3b60*/  UTCQMMA gdesc[UR28], gdesc[UR30], tmem[UR9], tmem[UR20], idesc[UR21], UPT ;  /* 0x00ff141e1c0075ea */ /* 0x0005e2000b800309 */
[----:B------:R2:W-:Y:S01]  /*3b70*/  UTCBAR [UR7], URZ ;  /* 0x000000ff070073e9 */ /* 0x0005e200080000ff */
[----:B------:R-:W-:Y:S06]  /*3b80*/  BRA.U UP0, `(.L_x_72) ;  /* 0xfffffffd00787547 */ /* 0x000fec000b83ffff */
.L_x_69:
[----:B------:R-:W-:Y:S01]  /*3b90*/  UIADD3 UR18, UPT, UPT, UR18, 0x1, URZ ;  /* 0x0000000112127890 */ /* 0x000fe2000fffe0ff */
[C---:B------:R-:W-:Y:S01]  /*3ba0*/  ISETP.NE.AND P0, PT, R10.reuse, 0x2, PT ;  /* 0x000000020a00780c */ /* 0x040fe20003f05270 */
[----:B------:R-:W-:Y:S02]  /*3bb0*/  UIADD3 UR8, UPT, UPT, UR8, 0x150, URZ ;  /* 0x0000015008087890 */ /* 0x000fe4000fffe0ff */
[----:B------:R-:W-:Y:S01]  /*3bc0*/  UISETP.NE.AND UP0, UPT, UR18, 0x4, UPT ;  /* 0x000000041200788c */ /* 0x000fe2000bf05270 */
[----:B-12---:R-:W-:Y:S02]  /*3bd0*/  SEL R0, RZ, 0x1, P0 ;  /* 0x00000001ff007807 */ /* 0x006fe40000000000 */
[----:B------:R-:W-:Y:S01]  /*3be0*/  SEL R10, R10, RZ, P0 ;  /* 0x000000ff0a0a7207 */ /* 0x000fe20000000000 */
[----:B------:R-:W-:Y:S01]  /*3bf0*/  USEL UR4, URZ, 0x1, UP0 ;  /* 0x00000001ff047887 */ /* 0x000fe20008000000 */
[----:B------:R-:W-:Y:S01]  /*3c00*/  LOP3.LUT R9, R9, R0, RZ, 0x3c, !PT ;  /* 0x0000000009097212 */ /* 0x000fe200078e3cff */
[----:B------:R-:W-:Y:S01]  /*3c10*/  USEL UR18, UR18, URZ, UP0 ;  /* 0x000000ff12127287 */ /* 0x000fe20008000000 */
[----:B------:R1:W-:Y:S03]  /*3c20*/  UTCBAR [UR8], URZ ;  /* 0x000000ff080073e9 */ /* 0x0003e600080000ff */
[----:B------:R-:W-:Y:S01]  /*3c30*/  LOP3.LUT R11, R11, UR4, RZ, 0x3c, !PT ;  /* 0x000000040b0b7c12 */ /* 0x000fe2000f8e3cff */
[----:B------:R-:W-:Y:S07]  /*3c40*/  @P1 BRA `(.L_x_73) ;  /* 0xfffffff800c81947 */ /* 0x000fee000383ffff */
[----:B------:R-:W2:Y:S01]  /*3c50*/  S2UR UR4, SR_CgaCtaId ;  /* 0x00000000000479c3 */ /* 0x000ea20000008800 */
[----:B------:R-:W-:Y:S01]  /*3c60*/  ELECT P0, URZ, PT ;  /* 0x0000000000ff782f */ /* 0x000fe20003800000 */
[----:B------:R-:W-:Y:S01]  /*3c70*/  IMAD.MOV.U32 R0, RZ, RZ, 0x1 ;  /* 0x00000001ff007424 */ /* 0x000fe200078e00ff */
[----:B------:R-:W-:Y:S01]  /*3c80*/  UIADD3 UR6, UPT, UPT, UR6, 0x170, URZ ;  /* 0x0000017006067890 */ /* 0x000fe2000fffe0ff */
[----:B------:R-:W-:Y:S01]  /*3c90*/  SHF.L.U32 R3, R11, 0x1f, RZ ;  /* 0x0000001f0b037819 */ /* 0x000fe200000006ff */
[----:B------:R-:W-:-:S03]  /*3ca0*/  UMOV UR5, 0x40 ;  /* 0x0000004000057882 */ /* 0x000fc60000000000 */
[----:B------:R-:W-:Y:S01]  /*3cb0*/  UVIRTCOUNT.DEALLOC.SMPOOL 0x80 ;  /* 0x000000800000784c */ /* 0x000fe20000000000 */
[----:B--2---:R-:W-:Y:S02]  /*3cc0*/  ULEA UR4, UR4, UR5, 0x18 ;  /* 0x0000000504047291 */ /* 0x004fe4000f8ec0ff */
[----:B------:R-:W-:-:S07]  /*3cd0*/  ULEA UR5, UR18, UR6, 0x3 ;  /* 0x0000000612057291 */ /* 0x000fce000f8e18ff */
[----:B------:R2:W-:Y:S02]  /*3ce0*/  @P0 STS.U8 [UR4+0x1c], R0 ;  /* 0x00001c00ff000988 */ /* 0x0005e40008000004 */
[----:B------:R-:W3:Y:S02]  /*3cf0*/  SYNCS.PHASECHK.TRANS64.TRYWAIT P0, [UR5], R3 ;  /* 0x00000003ff0075a7 */ /* 0x000ee40008001105 */
[----:B--23--:R-:W-:Y:S05]  /*3d00*/  @!P0 BRA `(.L_x_74) ;  /* 0x00000040000c8947 */ /* 0x00cfea0003800000 */
.L_x_157:
[----:B------:R-:W-:-:S04]  /*3d10*/  UIADD3 UR7, UPT, UPT, UR18, 0x1, URZ ;  /* 0x0000000112077890 */ /* 0x000fc8000fffe0ff */
[----:B------:R-:W-:-:S04]  /*3d20*/  UISETP.NE.AND UP0, UPT, UR7, 0x4, UPT ;  /* 0x000000040700788c */ /* 0x000fc8000bf05270 */
[----:B-1----:R-:W-:Y:S02]  /*3d30*/  USEL UR8, URZ, 0x1, UP0 ;  /* 0x00000001ff087887 */ /* 0x002fe40008000000 */
[----:B------:R-:W-:-:S04]  /*3d40*/  USEL UR7, UR7, URZ, UP0 ;  /* 0x000000ff07077287 */ /* 0x000fc80008000000 */
[----:B------:R-:W-:Y:S01]  /*3d50*/  ULEA UR5, UR7, UR6, 0x3 ;  /* 0x0000000607057291 */ /* 0x000fe2000f8e18ff */
[----:B------:R-:W-:-:S04]  /*3d60*/  LOP3.LUT R2, R11, UR8, RZ, 0x3c, !PT ;  /* 0x000000080b027c12 */ /* 0x000fc8000f8e3cff */
[----:B--2---:R-:W-:-:S04]  /*3d70*/  SHF.L.U32 R3, R2, 0x1f, RZ ;  /* 0x0000001f02037819 */ /* 0x004fc800000006ff */
[----:B------:R-:W1:Y:S02]  /*3d80*/  SYNCS.PHASECHK.TRANS64.TRYWAIT P0, [UR5], R3 ;  /* 0x00000003ff0075a7 */ /* 0x000e640008001105 */
[----:B-1----:R-:W-:Y:S05]  /*3d90*/  @!P0 BRA `(.L_x_75) ;  /* 0x0000004000008947 */ /* 0x002fea0003800000 */
.L_x_159:
        /* <DEDUP_REMOVED lines=9> */
.L_x_161:
[----:B------:R-:W-:-:S04]  /*3e30*/  UIADD3 UR7, UPT, UPT, UR7, 0x1, URZ ;  /* 0x0000000107077890 */ /* 0x000fc8000fffe0ff */
[----:B------:R-:W-:-:S04]  /*3e40*/  UISETP.NE.AND UP0, UPT, UR7, 0x4, UPT ;  /* 0x000000040700788c */ /* 0x000fc8000bf05270 */
[----:B------:R-:W-:Y:S02]  /*3e50*/  USEL UR5, URZ, 0x1, UP0 ;  /* 0x00000001ff057887 */ /* 0x000fe40008000000 */
[----:B------:R-:W-:-:S04]  /*3e60*/  USEL UR7, UR7, URZ, UP0 ;  /* 0x000000ff07077287 */ /* 0x000fc80008000000 */
[----:B------:R-:W-:Y:S01]  /*3e70*/  ULEA UR7, UR7, UR6, 0x3 ;  /* 0x0000000607077291 */ /* 0x000fe2000f8e18ff */
[----:B-1----:R-:W-:-:S04]  /*3e80*/  LOP3.LUT R3, R2, UR5, RZ, 0x3c, !PT ;  /* 0x0000000502037c12 */ /* 0x002fc8000f8e3cff */
[----:B------:R-:W-:-:S04]  /*3e90*/  SHF.L.U32 R3, R3, 0x1f, RZ ;  /* 0x0000001f03037819 */ /* 0x000fc800000006ff */
[----:B------:R-:W1:Y:S02]  /*3ea0*/  SYNCS.PHASECHK.TRANS64.TRYWAIT P0, [UR7], R3 ;  /* 0x00000003ff0075a7 */ /* 0x000e640008001107 */
[----:B-1----:R-:W-:Y:S05]  /*3eb0*/  @!P0 BRA `(.L_x_77) ;  /* 0x0000003c00e88947 */ /* 0x002fea0003800000 */
.L_x_163:
[----:B------:R-:W-:Y:S01]  /*3ec0*/  NOP ;  /* 0x0000000000007918 */ /* 0x000fe20000000000 */
[----:B-1----:R-:W1:Y:S01]  /*3ed0*/  LDS R0, [UR4+0x14] ;  /* 0x00001404ff007984 */ /* 0x002e620008000800 */
[----:B------:R-:W-:Y:S01]  /*3ee0*/  ULOP3.LUT UR6, UR19, 0xffff, URZ, 0xc0, !UPT ;  /* 0x0000ffff13067892 */ /* 0x000fe2000f8ec0ff */
[----:B------:R-:W-:Y:S01]  /*3ef0*/  UMOV UR8, 0xffff ;  /* 0x0000ffff00087882 */ /* 0x000fe20000000000 */
[----:B------:R-:W-:Y:S02]  /*3f00*/  UMOV UR5, 0x1 ;  /* 0x0000000100057882 */ /* 0x000fe40000000000 */
[----:B------:R-:W-:-:S04]  /*3f10*/  USHF.R.U32.HI UR6, URZ, 0x5, UR6 ;  /* 0x00000005ff067899 */ /* 0x000fc80008011606 */
[----:B------:R-:W-:Y:S02]  /*3f20*/  USHF.L.U32 UR8, UR8, UR6, URZ ;  /* 0x0000000608087299 */ /* 0x000fe400080006ff */
[----:B------:R-:W-:-:S04]  /*3f30*/  USHF.L.U32 UR5, UR5, UR6, URZ ;  /* 0x0000000605057299 */ /* 0x000fc800080006ff */
[----:B-1----:R-:W-:-:S04]  /*3f40*/  LOP3.LUT R0, R0, UR8, RZ, 0xc0, !PT ;  /* 0x0000000800007c12 */ /* 0x002fc8000f8ec0ff */
[----:B------:R-:W-:-:S13]  /*3f50*/  ISETP.NE.AND P0, PT, R0, UR8, PT ;  /* 0x0000000800007c0c */ /* 0x000fda000bf05270 */
[----:B------:R-:W-:Y:S05]  /*3f60*/  @P0 BRA `(.L_x_78) ;  /* 0x0000000000580947 */ /* 0x000fea0003800000 */
[----:B------:R-:W1:Y:S02]  /*3f70*/  LDS R0, [UR4+0x18] ;  /* 0x00001804ff007984 */ /* 0x000e640008000800 */
[----:B-1----:R-:W-:-:S04]  /*3f80*/  LOP3.LUT R0, R0, UR5, RZ, 0xc0, !PT ;  /* 0x0000000500007c12 */ /* 0x002fc8000f8ec0ff */
[----:B------:R-:W-:-:S13]  /*3f90*/  ISETP.NE.AND P0, PT, R0, UR5, PT ;  /* 0x0000000500007c0c */ /* 0x000fda000bf05270 */
[----:B------:R-:W-:Y:S05]  /*3fa0*/  @P0 BRA `(.L_x_79) ;  /* 0x00000000003c0947 */ /* 0x000fea0003800000 */
[----:B------:R-:W1:Y:S01]  /*3fb0*/  S2R R2, SR_LANEID ;  /* 0x0000000000027919 */ /* 0x000e620000000000 */
[----:B------:R-:W-:Y:S01]  /*3fc0*/  ULOP3.LUT UR8, URZ, UR8, URZ, 0x33, !UPT ;  /* 0x00000008ff087292 */ /* 0x000fe2000f8e33ff */
[----:B------:R-:W-:Y:S01]  /*3fd0*/  LOP3.LUT R4, RZ, UR5, RZ, 0x33, !PT ;  /* 0x00000005ff047c12 */ /* 0x000fe2000f8e33ff */
[----:B------:R-:W-:Y:S02]  /*3fe0*/  VOTEU.ANY UR7, UPT, PT ;  /* 0x0000000000077886 */ /* 0x000fe400038e0100 */
[----:B------:R-:W-:Y:S01]  /*3ff0*/  UFLO.U32 UR7, UR7 ;  /* 0x00000007000772bd */ /* 0x000fe200080e0000 */
[----:B------:R-:W2:Y:S01]  /*4000*/  REDUX UR5, R4 ;  /* 0x00000000040573c4 */ /* 0x000ea20000000000 */
[----:B------:R-:W-:-:S06]  /*4010*/  IMAD.U32 R0, RZ, RZ, UR8 ;  /* 0x00000008ff007e24 */ /* 0x000fcc000f8e00ff */
[----:B------:R3:W-:Y:S01]  /*4020*/  UTCATOMSWS.AND URZ, UR8 ;  /* 0x0000000800ff79e3 */ /* 0x0007e20008000000 */
[----:B------:R-:W4:Y:S01]  /*4030*/  REDUX UR6, R0 ;  /* 0x00000000000673c4 */ /* 0x000f220000000000 */
[----:B-1----:R-:W-:Y:S01]  /*4040*/  ISETP.EQ.U32.AND P0, PT, R2, UR7, PT ;  /* 0x0000000702007c0c */ /* 0x002fe2000bf02070 */
[----:B--2---:R-:W-:Y:S01]  /*4050*/  IMAD.U32 R2, RZ, RZ, UR5 ;  /* 0x00000005ff027e24 */ /* 0x004fe2000f8e00ff */
[----:B----4-:R-:W-:-:S11]  /*4060*/  MOV R3, UR6 ;  /* 0x0000000600037c02 */ /* 0x010fd60008000f00 */
[----:B------:R3:W-:Y:S04]  /*4070*/  @P0 ATOMS.AND RZ, [UR4+0x14], R3 ;  /* 0x00001403ffff098c */ /* 0x0007e8000a800004 */
[----:B------:R3:W-:Y:S01]  /*4080*/  @P0 ATOMS.AND RZ, [UR4+0x18], R2 ;  /* 0x00001802ffff098c */ /* 0x0007e2000a800004 */
[----:B------:R-:W-:Y:S05]  /*4090*/  BRA `(.L_x_80) ;  /* 0x0000000000147947 */ /* 0x000fea0003800000 */
.L_x_79:
[----:B------:R-:W-:Y:S02]  /*40a0*/  MOV R2, 0x40c0 ;  /* 0x000040c000027802 */ /* 0x000fe40000000f00 */
[----:B----45:R-:W-:Y:S05]  /*40b0*/  CALL.REL.NOINC `($__internal_0_$__cuda_sm10x_tcgen05_guardrail_trap_col_being_dealloced_not_returned_by_alloc) ;  /* 0x0000004000047944 */ /* 0x030fea0003c00000 */
[----:B------:R-:W-:Y:S05]  /*40c0*/  BRA `(.L_x_80) ;  /* 0x0000000000087947 */ /* 0x000fea0003800000 */
.L_x_78:
[----:B------:R-:W-:Y:S02]  /*40d0*/  MOV R2, 0x40f0 ;  /* 0x000040f000027802 */ /* 0x000fe40000000f00 */
[----:B----45:R-:W-:Y:S05]  /*40e0*/  CALL.REL.NOINC `($__internal_2_$__cuda_sm10x_tcgen05_guardrail_trap_unallocated_columns_being_dealloced) ;  /* 0x0000004000107944 */ /* 0x030fea0003c00000 */
.L_x_80:
[----:B------:R-:W-:Y:S01]  /*40f0*/  NOP ;  /* 0x0000000000007918 */ /* 0x000fe20000000000 */
[----:B---3--:R-:W-:Y:S05]  /*4100*/  EXIT ;  /* 0x000000000000794d */ /* 0x008fea0003800000 */
.L_x_62:
[----:B------:R-:W-:-:S09]  /*4110*/  UISETP.NE.OR UP3, UPT, UR8, 0x3, UP3 ;  /* 0x000000030800788c */ /* 0x000fd20009f65670 */
[----:B------:R-:W-:Y:S05]  /*4120*/  BRA.U UP3, `(.L_x_81) ;  /* 0x0000000903c87547 */ /* 0x000fea000b800000 */
[----:B------:R-:W1:Y:S01]  /*4130*/  LDCU.64 UR6, c[0x0][0x888] ;  /* 0x00011100ff0677ac */ /* 0x000e620008000a00 */
[----:B------:R-:W2:Y:S01]  /*4140*/  LDC R0, c[0x0][0xb30] ;  /* 0x0002cc00ff007b82 */ /* 0x000ea20000000800 */
[----:B------:R-:W-:Y:S01]  /*4150*/  IMAD.MOV.U32 R32, RZ, RZ, 0x1 ;  /* 0x00000001ff207424 */ /* 0x000fe200078e00ff */
[----:B------:R-:W-:Y:S01]  /*4160*/  CS2R R30, SRZ ;  /* 0x00000000001e7805 */ /* 0x000fe2000001ff00 */
[----:B------:R-:W4:Y:S01]  /*4170*/  LDCU.64 UR4, c[0x0][0x890] ;  /* 0x00011200ff0477ac */ /* 0x000f220008000a00 */
[----:B------:R-:W-:Y:S01]  /*4180*/  IMAD.MOV.U32 R23, RZ, RZ, 0x2000 ;  /* 0x00002000ff177424 */ /* 0x000fe200078e00ff */
[----:B------:R-:W-:-:S03]  /*4190*/  UMOV UR8, 0x400 ;  /* 0x0000040000087882 */ /* 0x000fc60000000000 */
[----:B------:R-:W3:Y:S01]  /*41a0*/  LDC R19, c[0x0][0x370] ;  /* 0x0000dc00ff137b82 */ /* 0x000ee20000000800 */
[----:B------:R-:W-:-:S07]  /*41b0*/  UPLOP3.LUT UP0, UPT, UPT, UPT, UPT, 0x40, 0x4 ;  /* 0x000000000004789c */ /* 0x000fce0003f0e870 */
[----:B------:R-:W3:Y:S01]  /*41c0*/  LDC R2, c[0x0][0xb0c] ;  /* 0x0002c300ff027b82 */ /* 0x000ee20000000800 */
[----:B-1----:R-:W-:Y:S02]  /*41d0*/  UISETP.NE.U32.AND UP2, UPT, UR6, URZ, UPT ;  /* 0x000000ff0600728c */ /* 0x002fe4000bf45070 */
[----:B------:R-:W-:Y:S02]  /*41e0*/  ULEA UR6, UR37, UR8, 0x18 ;  /* 0x0000000825067291 */ /* 0x000fe4000f8ec0ff */
[----:B------:R-:W-:Y:S02]  /*41f0*/  UISETP.NE.AND.EX UP2, UPT, UR7, URZ, UPT, UP2 ;  /* 0x000000ff0700728c */ /* 0x000fe4000bf45320 */
[----:B------:R-:W-:Y:S01]  /*4200*/  UIADD3 UR7, UPT, UPT, UR6, 0x110, URZ ;  /* 0x0000011006077890 */ /* 0x000fe2000fffe0ff */
[----:B------:R-:W1:Y:S01]  /*4210*/  LDC R18, c[0x0][0xb20] ;  /* 0x0002c800ff127b82 */ /* 0x000e620000000800 */
[----:B----4-:R-:W-:Y:S01]  /*4220*/  UISETP.NE.U32.AND UP3, UPT, UR4, URZ, UPT ;  /* 0x000000ff0400728c */ /* 0x010fe2000bf65070 */
[----:B--2---:R-:W-:Y:S01]  /*4230*/  ISETP.NE.AND P1, PT, R0, 0x1, PT ;  /* 0x000000010000780c */ /* 0x004fe20003f25270 */
[----:B------:R-:W-:-:S02]  /*4240*/  UPRMT UR37, UR37, 0x654, UR7 ;  /* 0x0000065425257896 */ /* 0x000fc40008000007 */
[----:B------:R-:W-:-:S03]  /*4250*/  UISETP.NE.AND.EX UP3, UPT, UR5, URZ, UPT, UP3 ;  /* 0x000000ff0500728c */ /* 0x000fc6000bf65330 */
[----:B------:R-:W2:Y:S08]  /*4260*/  LDC.64 R34, c[0x0][0x348] ;  /* 0x0000d200ff227b82 */ /* 0x000eb00000000a00 */
[----:B------:R-:W4:Y:S08]  /*4270*/  LDC.64 R16, c[0x0][0xb10] ;  /* 0x0002c400ff107b82 */ /* 0x000f300000000a00 */
[----:B------:R-:W1:Y:S08]  /*4280*/  LDC.64 R6, c[0x0][0xb18] ;  /* 0x0002c600ff067b82 */ /* 0x000e700000000a00 */
[----:B------:R-:W1:Y:S08]  /*4290*/  LDC.64 R4, c[0x0][0xb28] ;  /* 0x0002ca00ff047b82 */ /* 0x000e700000000a00 */
[----:B---3--:R-:W1:Y:S02]  /*42a0*/  LDC R22, c[0x0][0x374] ;  /* 0x0000dd00ff167b82 */ /* 0x008e640000000800 */
.L_x_89:
[C---:B------:R-:W-:Y:S02]  /*42b0*/  LEA R0, R31.reuse, UR6, 0x3 ;  /* 0x000000061f007c11 */ /* 0x040fe4000f8e18ff */
[----:B------:R-:W-:Y:S02]  /*42c0*/  SHF.L.U32 R3, R30, 0x1f, RZ ;  /* 0x0000001f1e037819 */ /* 0x000fe400000006ff */
[----:B------:R-:W-:Y:S02]  /*42d0*/  LEA R24, R31, UR6, 0x4 ;  /* 0x000000061f187c11 */ /* 0x000fe4000f8e20ff */
[----:B---3--:R-:W3:Y:S02]  /*42e0*/  SYNCS.PHASECHK.TRANS64.TRYWAIT P0, [R0+URZ+0x130], R3 ;  /* 0x00013003000075a7 */ /* 0x008ee400080011ff */
[----:B---3--:R-:W-:Y:S05]  /*42f0*/  @!P0 BRA `(.L_x_82) ;  /* 0x0000003800f08947 */ /* 0x008fea0003800000 */
.L_x_164:
[----:B------:R-:W-:Y:S01]  /*4300*/  ISETP.GE.AND P0, PT, R134, 0x1, PT ;  /* 0x000000018600780c */ /* 0x000fe20003f06270 */
[----:B------:R-:W1:Y:S01]  /*4310*/  LDS.128 R24, [R24+0x1c0] ;  /* 0x0001c00018187984 */ /* 0x000e620000000c00 */
[----:B------:R-:W-:Y:S01]  /*4320*/  ISETP.NE.U32.AND P4, PT, RZ, UR4, PT ;  /* 0x00000004ff007c0c */ /* 0x000fe2000bf85070 */
[----:B---3--:R-:W-:Y:S01]  /*4330*/  VIADD R0, R0, 0x140 ;  /* 0x0000014000007836 */ /* 0x008fe20000000000 */
[----:B------:R-:W-:Y:S02]  /*4340*/  SHF.L.U32 R28, R32, 0x1f, RZ ;  /* 0x0000001f201c7819 */ /* 0x000fe400000006ff */
[----:B------:R-:W-:Y:S02]  /*4350*/  ISETP.NE.AND.EX P4, PT, RZ, UR5, PT, P4 ;  /* 0x00000005ff007c0c */ /* 0x000fe4000bf85340 */
[----:B------:R-:W-:Y:S01]  /*4360*/  PRMT R0, RZ, 0x654, R0 ;  /* 0x00000654ff007816 */ /* 0x000fe20000000000 */
[----:B------:R-:W-:Y:S01]  /*4370*/  @!PT LDS RZ, [RZ] ;  /* 0x00000000fffff984 */ /* 0x000fe20000000800 */
[----:B------:R-:W-:Y:S01]  /*4380*/  @!PT LDS RZ, [RZ] ;  /* 0x00000000fffff984 */ /* 0x000fe20000000800 */
[----:B------:R-:W-:Y:S01]  /*4390*/  @!PT LDS RZ, [RZ] ;  /* 0x00000000fffff984 */ /* 0x000fe20000000800 */
[----:B------:R-:W-:Y:S01]  /*43a0*/  @!PT LDS RZ, [RZ] ;  /* 0x00000000fffff984 */ /* 0x000fe20000000800 */
[----:B------:R3:W-:Y:S06]  /*43b0*/  MEMBAR.ALL.CTA ;  /* 0x0000000000007992 */ /* 0x0007ec0000008000 */
[----:B---3--:R-:W3:Y:S02]  /*43c0*/  FENCE.VIEW.ASYNC.S ;  /* 0x00000000000073c6 */ /* 0x008ee40000000000 */
[----:B---3--:R3:W-:Y:S01]  /*43d0*/  SYNCS.ARRIVE.TRANS64.RED.A1T0 RZ, [R0+URZ], RZ ;  /* 0x000000ff00ff79a7 */ /* 0x0087e200081004ff */
[----:B-1----:R-:W-:Y:S11]  /*43e0*/  LOP3.LUT P3, RZ, R26, 0x1, RZ, 0xc0, !PT ;  /* 0x000000011aff7812 */ /* 0x002ff6000786c0ff */
[----:B------:R-:W-:Y:S02]  /*43f0*/  @!UPT UIADD3 URZ, UPT, UPT, URZ, URZ, URZ ;  /* 0x000000fffffff290 */ /* 0x000fe4000fffe0ff */
[----:B------:R-:W-:Y:S02]  /*4400*/  @P3 MOV R13, R24 ;  /* 0x00000018000d3202 */ /* 0x000fe40000000f00 */
[----:B------:R-:W-:Y:S01]  /*4410*/  @P3 LOP3.LUT R8, R25, 0xffff, RZ, 0xc0, !PT ;  /* 0x0000ffff19083812 */ /* 0x000fe200078ec0ff */
[----:B---3--:R-:W-:Y:S06]  /*4420*/  @!P0 BRA `(.L_x_83) ;  /* 0x0000000000a48947 */ /* 0x008fec0003800000 */
[----:B------:R-:W-:Y:S01]  /*4430*/  IMAD.HI.U32 R33, R22, R7, RZ ;  /* 0x0000000716217227 */ /* 0x000fe200078e00ff */
[----:B------:R-:W-:Y:S02]  /*4440*/  ISETP.NE.AND P0, PT, R6, 0x1, PT ;  /* 0x000000010600780c */ /* 0x000fe40003f05270 */
[----:B------:R-:W-:Y:S01]  /*4450*/  ISETP.NE.AND P2, PT, R134, 0x1, PT ;  /* 0x000000018600780c */ /* 0x000fe20003f45270 */
[----:B----4-:R-:W-:Y:S01]  /*4460*/  IMAD.HI.U32 R36, R19, R16, RZ ;  /* 0x0000001013247227 */ /* 0x010fe200078e00ff */
[----:B------:R-:W-:Y:S02]  /*4470*/  SHF.R.U32.HI R33, RZ, R18, R33 ;  /* 0x00000012ff217219 */ /* 0x000fe40000011621 */
[----:B------:R-:W-:Y:S01]  /*4480*/  ISETP.NE.AND P5, PT, R2, 0x1, PT ;  /* 0x000000010200780c */ /* 0x000fe20003fa5270 */
[----:B------:R-:W-:Y:S01]  /*4490*/  IMAD.HI.U32 R38, R13, R16, RZ ;  /* 0x000000100d267227 */ /* 0x000fe200078e00ff */
[----:B------:R-:W-:Y:S02]  /*44a0*/  SHF.R.U32.HI R36, RZ, R17, R36 ;  /* 0x00000011ff247219 */ /* 0x000fe40000011624 */
[----:B------:R-:W-:Y:S01]  /*44b0*/  SEL R3, R22, R33, !P0 ;  /* 0x0000002116037207 */ /* 0x000fe20004000000 */
[C---:B------:R-:W-:Y:S01]  /*44c0*/  IMAD.HI.U32 R33, R8.reuse, R7, RZ ;  /* 0x0000000708217227 */ /* 0x040fe200078e00ff */
[----:B------:R-:W-:Y:S02]  /*44d0*/  SEL R11, R19, R36, !P5 ;  /* 0x00000024130b7207 */ /* 0x000fe40006800000 */
[----:B------:R-:W-:Y:S01]  /*44e0*/  SHF.R.U32.HI R38, RZ, R17, R38 ;  /* 0x00000011ff267219 */ /* 0x000fe20000011626 */
[----:B------:R-:W-:Y:S01]  /*44f0*/  IMAD.HI.U32 R40, R3, R4, RZ ;  /* 0x0000000403287227 */ /* 0x000fe200078e00ff */
[----:B------:R-:W-:Y:S03]  /*4500*/  SHF.R.U32.HI R33, RZ, R18, R33 ;  /* 0x00000012ff217219 */ /* 0x000fe60000011621 */
[----:B------:R-:W-:Y:S01]  /*4510*/  IMAD.HI.U32 R36, R11, R4, RZ ;  /* 0x000000040b247227 */ /* 0x000fe200078e00ff */
[----:B------:R-:W-:Y:S02]  /*4520*/  @P2 SHF.R.U32.HI R3, RZ, R5, R40 ;  /* 0x00000005ff032219 */ /* 0x000fe40000011628 */
[----:B------:R-:W-:Y:S02]  /*4530*/  SEL R9, R8, R33, !P0 ;  /* 0x0000002108097207 */ /* 0x000fe40004000000 */
[----:B------:R-:W-:Y:S01]  /*4540*/  @P2 SHF.R.U32.HI R11, RZ, R5, R36 ;  /* 0x00000005ff0b2219 */ /* 0x000fe20000011624 */
[C---:B------:R-:W-:Y:S01]  /*4550*/  IMAD R10, R134.reuse, R3, RZ ;  /* 0x00000003860a7224 */ /* 0x040fe200078e02ff */
[----:B------:R-:W-:Y:S01]  /*4560*/  SEL R3, R13, R38, !P5 ;  /* 0x000000260d037207 */ /* 0x000fe20006800000 */
[C---:B------:R-:W-:Y:S03]  /*4570*/  IMAD.HI.U32 R14, R9.reuse, R4, RZ ;  /* 0x00000004090e7227 */ /* 0x040fe600078e00ff */
[----:B------:R-:W-:Y:S01]  /*4580*/  ISETP.GE.AND P0, PT, R9, R10, PT ;  /* 0x0000000a0900720c */ /* 0x000fe20003f06270 */
[C---:B------:R-:W-:Y:S01]  /*4590*/  IMAD R12, R134.reuse, R11, RZ ;  /* 0x0000000b860c7224 */ /* 0x040fe200078e02ff */
[-C--:B------:R-:W-:Y:S04]  /*45a0*/  SHF.R.U32.HI R14, RZ, R5.reuse, R14 ;  /* 0x00000005ff0e7219 */ /* 0x080fe8000001160e */
[----:B------:R-:W-:Y:S02]  /*45b0*/  ISETP.GE.OR P0, PT, R3, R12, P0 ;  /* 0x0000000c0300720c */ /* 0x000fe40000706670 */
[----:B------:R-:W-:Y:S05]  /*45c0*/  SEL R15, R9, R14, !P2 ;  /* 0x0000000e090f7207 */ /* 0x000fea0005000000 */
[----:B------:R-:W-:Y:S04]  /*45d0*/  IMAD.MOV R14, RZ, RZ, -R15 ;  /* 0x000000ffff0e7224 */ /* 0x000fe800078e0a0f */
[----:B------:R-:W-:Y:S02]  /*45e0*/  IMAD R14, R134, R14, R9 ;  /* 0x0000000e860e7224 */ /* 0x000fe400078e0209 */
[C---:B------:R-:W-:Y:S05]  /*45f0*/  @!P0 IMAD.HI.U32 R10, R3.reuse, R4, RZ ;  /* 0x00000004030a8227 */ /* 0x040fea00078e00ff */
[----:B------:R-:W-:Y:S04]  /*4600*/  @!P0 SHF.R.U32.HI R10, RZ, R5, R10 ;  /* 0x00000005ff0a8219 */ /* 0x000fe8000001160a */
[----:B------:R-:W-:Y:S01]  /*4610*/  @!P0 SEL R0, R3, R10, !P2 ;  /* 0x0000000a03008207 */ /* 0x000fe20005000000 */
[----:B------:R-:W-:Y:S03]  /*4620*/  IMAD.MOV R10, RZ, RZ, -R3 ;  /* 0x000000ffff0a7224 */ /* 0x000fe600078e0a03 */
[----:B------:R-:W-:Y:S01]  /*4630*/  @!P0 IADD3 R15, PT, PT, R15, -R0, RZ ;  /* 0x800000000f0f8210 */ /* 0x000fe20007ffe0ff */
[----:B------:R-:W-:Y:S01]  /*4640*/  @!P0 IMAD R0, R11, R14, R0 ;  /* 0x0000000e0b008224 */ /* 0x000fe200078e0200 */
[----:B------:R-:W-:Y:S01]  /*4650*/  IADD3 R11, PT, PT, -R9, RZ, RZ ;  /* 0x000000ff090b7210 */ /* 0x000fe20007ffe1ff */
[----:B------:R-:W-:Y:S02]  /*4660*/  IMAD R13, R2, R10, R13 ;  /* 0x0000000a020d7224 */ /* 0x000fe400078e020d */
[----:B------:R-:W-:Y:S02]  /*4670*/  @!P0 IMAD R9, R15, R134, R3 ;  /* 0x000000860f098224 */ /* 0x000fe400078e0203 */
[----:B------:R-:W-:Y:S02]  /*4680*/  @!P0 IMAD.MOV.U32 R3, RZ, RZ, R0 ;  /* 0x000000ffff038224 */ /* 0x000fe400078e0000 */
[----:B------:R-:W-:Y:S02]  /*4690*/  IMAD R8, R6, R11, R8 ;  /* 0x0000000b06087224 */ /* 0x000fe400078e0208 */
[----:B------:R-:W-:Y:S02]  /*46a0*/  IMAD R13, R3, R2, R13 ;  /* 0x00000002030d7224 */ /* 0x000fe400078e020d */
[----:B------:R-:W-:Y:S02]  /*46b0*/  IMAD R8, R9, R6, R8 ;  /* 0x0000000609087224 */ /* 0x000fe400078e0208 */
.L_x_83:
[----:B------:R-:W-:Y:S05]  /*46c0*/  BRA.U UP0, `(.L_x_84) ;  /* 0x0000000100107547 */ /* 0x000fea000b800000 */
[----:B------:R-:W-:Y:S04]  /*46d0*/  MOV R0, UR13 ;  /* 0x0000000d00007c02 */ /* 0x000fe80008000f00 */
[----:B------:R-:W-:Y:S04]  /*46e0*/  SHF.L.U32 R3, R0, 0x1f, RZ ;  /* 0x0000001f00037819 */ /* 0x000fe800000006ff */
[----:B------:R-:W1:Y:S02]  /*46f0*/  SYNCS.PHASECHK.TRANS64.TRYWAIT P0, [UR6+0x128], R3 ;  /* 0x00012803ff0075a7 */ /* 0x000e640008001106 */
[----:B-1----:R-:W-:Y:S05]  /*4700*/  @!P0 BRA `(.L_x_85) ;  /* 0x0000003800008947 */ /* 0x002fea0003800000 */
.L_x_84:
[----:B------:R-:W-:Y:S05]  /*4710*/  BRA.U !UP3, `(.L_x_86) ;  /* 0x000000010b347547 */ /* 0x000fea000b800000 */
[----:B------:R-:W-:Y:S01]  /*4720*/  UPLOP3.LUT UP1, UPT, UPT, UPT, UP2, 0x80, 0x8 ;  /* 0x000000000008789c */ /* 0x000fe20003f2f020 */
[----:B-1----:R-:W-:Y:S02]  /*4730*/  HFMA2 R0, -RZ, RZ, 0, 5.9604644775390625e-08 ;  /* 0x00000001ff007431 */ /* 0x002fe400000001ff */
[----:B------:R-:W-:Y:S03]  /*4740*/  IMAD.MOV.U32 R215, RZ, RZ, 0x1 ;  /* 0x00000001ffd77424 */ /* 0x000fe600078e00ff */
[----:B------:R-:W-:Y:S05]  /*4750*/  PLOP3.LUT P0, PT, PT, PT, UP1, 0x80, 0x8 ;  /* 0x000000000008781c */ /* 0x000fea0003f0f018 */
[----:B------:R-:W1:Y:S01]  /*4760*/  @UP1 LDCU.64 UR8, c[0x0][0x888] ;  /* 0x00011100ff0817ac */ /* 0x000e620008000a00 */
[----:B------:R-:W-:Y:S07]  /*4770*/  @UP1 UIMAD UR7, UR36, UR4, URZ ;  /* 0x00000004240712a4 */ /* 0x000fee000f8e02ff */
[----:B------:R-:W-:Y:S01]  /*4780*/  @!P0 PRMT R215, R0, 0x7610, R215 ;  /* 0x0000761000d78816 */ /* 0x000fe200000000d7 */
[----:B-1----:R-:W-:Y:S03]  /*4790*/  @UP1 UIMAD.WIDE UR8, UR7, 0x4, UR8 ;  /* 0x00000004070818a5 */ /* 0x002fe6000f8e0208 */
[----:B------:R-:W1:Y:S03]  /*47a0*/  @!UP1 LDCU UR7, c[0x0][0x880] ;  /* 0x00011000ff0797ac */ /* 0x000e660008000800 */
[----:B------:R-:W-:Y:S01]  /*47b0*/  IMAD.U32 R10, RZ, RZ, UR8 ;  /* 0x00000008ff0a7e24 */ /* 0x000fe2000f8e00ff */
[----:B------:R-:W-:Y:S05]  /*47c0*/  MOV R11, UR9 ;  /* 0x00000009000b7c02 */ /* 0x000fea0008000f00 */
[----:B-----5:R3:W5:Y:S02]  /*47d0*/  @P0 LDG.E R141, desc[UR46][R10.64] ;  /* 0x0000002e0a8d0981 */ /* 0x020764000c1e1900 */
[----:B-1-3--:R-:W-:Y:S07]  /*47e0*/  @!P0 IMAD.U32 R141, RZ, RZ, UR7 ;  /* 0x00000007ff8d8e24 */ /* 0x00afee000f8e00ff */
.L_x_86:
[----:B-----5:R-:W-:Y:S01]  /*47f0*/  @!P4 FSETP.EQ.AND P5, PT, R141, RZ, PT ;  /* 0x000000ff8d00c20b */ /* 0x020fe20003fa2000 */
[----:B------:R-:W-:Y:S01]  /*4800*/  @!UPT UIADD3 URZ, UPT, UPT, URZ, URZ, URZ ;  /* 0x000000fffffff290 */ /* 0x000fe2000fffe0ff */
[----:B------:R-:W-:Y:S11]  /*4810*/  @!P4 BRA `(.L_x_87) ;  /* 0x000000000014c947 */ /* 0x000ff60003800000 */
[----:B------:R-:W-:Y:S02]  /*4820*/  LOP3.LUT P0, RZ, R215, 0xff, RZ, 0xc0, !PT ;  /* 0x000000ffd7ff7812 */ /* 0x000fe4000780c0ff */
[----:B------:R-:W-:Y:S04]  /*4830*/  PLOP3.LUT P5, PT, PT, PT, UP1, 0x80, 0x8 ;  /* 0x000000000008781c */ /* 0x000fe80003faf018 */
[----:B------:R-:W-:Y:S07]  /*4840*/  PLOP3.LUT P5, PT, P5, PT, PT, 0x8, 0x80 ;  /* 0x000000000080781c */ /* 0x000fee0002fae170 */
[----:B------:R-:W-:Y:S11]  /*4850*/  @P0 FSETP.EQ.AND P5, PT, R141, RZ, PT ;  /* 0x000000ff8d00020b */ /* 0x000ff60003fa2000 */
[----:B------:R-:W-:Y:S02]  /*4860*/  @!UPT UIADD3 URZ, UPT, UPT, URZ, URZ, URZ ;  /* 0x000000fffffff290 */ /* 0x000fe4000fffe0ff */
.L_x_87:
[----:B------:R-:W3:Y:S01]  /*4870*/  SYNCS.PHASECHK.TRANS64.TRYWAIT P4, [UR6+0x118], R28 ;  /* 0x0001181cff0075a7 */ /* 0x000ee20008081106 */
[----:B------:R-:W-:Y:S01]  /*4880*/  @P3 SHF.R.U32.HI R29, RZ, 0x10, R25 ;  /* 0x00000010ff1d3819 */ /* 0x000fe20000011619 */
[----:B------:R-:W-:Y:S01]  /*4890*/  VIADD R31, R31, 0x1 ;  /* 0x000000011f1f7836 */ /* 0x000fe20000000000 */
[----:B------:R-:W5:Y:S08]  /*48a0*/  LDC.64 R14, c[0x0][0xb10] ;  /* 0x0002c400ff0e7b82 */ /* 0x000f700000000a00 */
[----:B------:R-:W2:Y:S08]  /*48b0*/  LDC.64 R10, c[0x0][0xb18] ;  /* 0x0002c600ff0a7b82 */ /* 0x000eb00000000a00 */
[----:B-1----:R-:W1:Y:S08]  /*48c0*/  @!P1 LDC R0, c[0x0][0xb20] ;  /* 0x0002c800ff009b82 */ /* 0x002e700000000800 */
[----:B------:R-:W4:Y:S01]  /*48d0*/  @!P1 LDC R3, c[0x0][0xb0c] ;  /* 0x0002c300ff039b82 */ /* 0x000f220000000800 */
[----:B-----5:R-:W-:Y:S05]  /*48e0*/  @!P1 IMAD.HI.U32 R14, R13, R14, RZ ;  /* 0x0000000e0d0e9227 */ /* 0x020fea00078e00ff */
[----:B------:R-:W-:Y:S01]  /*48f0*/  @!P1 SHF.R.U32.HI R14, RZ, R15, R14 ;  /* 0x0000000fff0e9219 */ /* 0x000fe2000001160e */
[----:B--2---:R-:W-:Y:S01]  /*4900*/  @!P1 IMAD.HI.U32 R11, R8, R11, RZ ;  /* 0x0000000b080b9227 */ /* 0x004fe200078e00ff */
[----:B------:R-:W-:Y:S04]  /*4910*/  @!P1 ISETP.NE.AND P0, PT, R10, 0x1, PT ;  /* 0x000000010a00980c */ /* 0x000fe80003f05270 */
[----:B-1----:R-:W-:Y:S02]  /*4920*/  @!P1 SHF.R.U32.HI R9, RZ, R0, R11 ;  /* 0x00000000ff099219 */ /* 0x002fe4000001160b */
[----:B----4-:R-:W-:Y:S02]  /*4930*/  @!P1 ISETP.NE.AND P2, PT, R3, 0x1, PT ;  /* 0x000000010300980c */ /* 0x010fe40003f45270 */
[----:B------:R-:W-:Y:S02]  /*4940*/  @!P1 SEL R9, R8, R9, !P0 ;  /* 0x0000000908099207 */ /* 0x000fe40004000000 */
[----:B------:R-:W-:Y:S02]  /*4950*/  ELECT P0, URZ, PT ;  /* 0x0000000000ff782f */ /* 0x000fe40003800000 */
[----:B------:R-:W-:Y:S05]  /*4960*/  @!P1 SEL R14, R13, R14, !P2 ;  /* 0x0000000e0d0e9207 */ /* 0x000fea0005000000 */
[----:B------:R-:W-:Y:S02]  /*4970*/  @!P1 IMAD.IADD R0, R9, 0x1, -R14 ;  /* 0x0000000109009824 */ /* 0x000fe400078e0a0e */
[----:B------:R-:W-:Y:S02]  /*4980*/  @!P1 IMAD.IADD R9, R14, 0x1, -R9 ;  /* 0x000000010e099824 */ /* 0x000fe400078e0a09 */
[----:B------:R-:W-:Y:S02]  /*4990*/  @!P1 IMAD R13, R0, R3, R13 ;  /* 0x00000003000d9224 */ /* 0x000fe400078e020d */
[----:B------:R-:W-:Y:S01]  /*49a0*/  @!P1 IMAD R8, R9, R10, R8 ;  /* 0x0000000a09089224 */ /* 0x000fe200078e0208 */
[----:B---3--:R-:W-:Y:S06]  /*49b0*/  @!P4 BRA `(.L_x_88) ;  /* 0x00000034006cc947 */ /* 0x008fec0003800000 */
.L_x_167:
[----:B------:R-:W-:Y:S01]  /*49c0*/  PLOP3.LUT P5, PT, P5, P0, PT, 0xf2, 0x2f ;  /* 0x00000000002f781c */ /* 0x000fe20002fa1e72 */
[----:B------:R-:W-:Y:S01]  /*49d0*/  UMOV UR14, 0x0 ;  /* 0x00000000000e7882 */ /* 0x000fe20000000000 */
[----:B------:R-:W-:Y:S01]  /*49e0*/  LOP3.LUT R32, R32, 0x1, RZ, 0x3c, !PT ;  /* 0x0000000120207812 */ /* 0x000fe200078e3cff */
[----:B------:R-:W-:Y:S01]  /*49f0*/  UMOV UR15, 0x10000000 ;  /* 0x10000000000f7882 */ /* 0x000fe20000000000 */
[----:B------:R-:W-:Y:S01]  /*4a00*/  UMOV UR12, UR36 ;  /* 0x00000024000c7c82 */ /* 0x000fe20008000000 */
[----:B------:R-:W-:Y:S08]  /*4a10*/  @P3 R2UR UR36, R29 ;  /* 0x000000001d2432ca */ /* 0x000ff000000e0000 */
[----:B-1----:R-:W-:Y:S01]  /*4a20*/  @!P5 IADD3 R3, P0, PT, R34, 0x580, RZ ;  /* 0x000005802203d810 */ /* 0x002fe20007f1e0ff */
[----:B------:R-:W-:Y:S01]  /*4a30*/  @!P5 IMAD.SHL.U32 R20, R20, 0x40, RZ ;  /* 0x000000401414d824 */ /* 0x000fe200078e00ff */
[----:B------:R-:W-:Y:S01]  /*4a40*/  VOTEU.ALL UP0, P5 ;  /* 0x0000000000ff7886 */ /* 0x000fe20002800000 */
[----:B------:R-:W-:Y:S01]  /*4a50*/  @!P5 IMAD.SHL.U32 R21, R21, 0x80, RZ ;  /* 0x000000801515d824 */ /* 0x000fe200078e00ff */
[----:B------:R-:W-:Y:S01]  /*4a60*/  @!P5 R2UR UR8, R3 ;  /* 0x000000000308d2ca */ /* 0x000fe200000e0000 */
[----:B------:R-:W-:Y:S01]  /*4a70*/  @!P5 IMAD.X R0, RZ, RZ, R35, P0 ;  /* 0x000000ffff00d224 */ /* 0x000fe200000e0623 */
[----:B------:R-:W-:Y:S01]  /*4a80*/  @!P5 R2UR UR10, R20 ;  /* 0x00000000140ad2ca */ /* 0x000fe200000e0000 */
[----:B------:R-:W-:Y:S01]  /*4a90*/  @!UP0 UIADD3 UR9, UPT, UPT, UR6, 0x110, URZ ;  /* 0x0000011006098890 */ /* 0x000fe2000fffe0ff */
[----:B------:R-:W-:Y:S01]  /*4aa0*/  @!P5 R2UR UR11, R21 ;  /* 0x00000000150bd2ca */ /* 0x000fe200000e0000 */
[----:B------:R-:W-:Y:S01]  /*4ab0*/  IMAD.IADD R20, R8, 0x1, R203 ;  /* 0x0000000108147824 */ /* 0x000fe200078e02cb */
[----:B------:R-:W-:Y:S01]  /*4ac0*/  @!P5 R2UR UR7, R0 ;  /* 0x000000000007d2ca */ /* 0x000fe200000e0000 */
[----:B------:R-:W-:Y:S01]  /*4ad0*/  IMAD.IADD R21, R13, 0x1, R214 ;  /* 0x000000010d157824 */ /* 0x000fe200078e02d6 */
[C---:B------:R-:W-:Y:S04]  /*4ae0*/  ISETP.NE.AND P0, PT, R31.reuse, 0x2, PT ;  /* 0x000000021f00780c */ /* 0x040fe80003f05270 */
[----:B------:R-:W-:Y:S01]  /*4af0*/  SEL R3, RZ, 0x1, P0 ;  /* 0x00000001ff037807 */ /* 0x000fe20000000000 */
[----:B------:R-:W-:Y:S01]  /*4b00*/  IMAD.U32 R10, RZ, RZ, UR8 ;  /* 0x00000008ff0a7e24 */ /* 0x000fe2000f8e00ff */
[----:B------:R-:W-:Y:S01]  /*4b10*/  @!UP0 UIADD3 UR8, UPT, UPT, UR6, 0x200, URZ ;  /* 0x0000020006088890 */ /* 0x000fe2000fffe0ff */
[----:B------:R-:W-:Y:S01]  /*4b20*/  SEL R31, R31, RZ, P0 ;  /* 0x000000ff1f1f7207 */ /* 0x000fe20000000000 */
[----:B------:R-:W-:Y:S01]  /*4b30*/  VOTEU.ALL UP0, P5 ;  /* 0x0000000000ff7886 */ /* 0x000fe20002800000 */
[----:B------:R-:W-:Y:S02]  /*4b40*/  LOP3.LUT R30, R30, R3, RZ, 0x3c, !PT ;  /* 0x000000031e1e7212 */ /* 0x000fe400078e3cff */
[----:B------:R-:W-:Y:S01]  /*4b50*/  IMAD.U32 R11, RZ, RZ, UR7 ;  /* 0x00000007ff0b7e24 */ /* 0x000fe2000f8e00ff */
[----:B------:R-:W-:Y:S04]  /*4b60*/  @!P5 R2UR UR16, R10 ;  /* 0x000000000a10d2ca */ /* 0x000fe800000e0000 */
[----:B------:R-:W-:Y:S11]  /*4b70*/  @!P5 R2UR UR17, R11 ;  /* 0x000000000b11d2ca */ /* 0x000ff600000e0000 */
[----:B------:R-:W-:Y:S02]  /*4b80*/  @!UPT UIADD3 URZ, UPT, UPT, URZ, URZ, URZ ;  /* 0x000000fffffff290 */ /* 0x000fe4000fffe0ff */
[----:B------:R3:W-:Y:S01]  /*4b90*/  @!UP0 UTMALDG.3D [UR8], [UR16], desc[UR14] ;  /* 0x00000e08100085b4 */ /* 0x0007e20008011000 */
[----:B------:R3:W-:Y:S01]  /*4ba0*/  @!P5 SYNCS.ARRIVE.TRANS64.RED.A0TR RZ, [UR6+0x110], R23 ;  /* 0x00011017ffffd9a7 */ /* 0x0007e20008300406 */
[----:B------:R-:W-:Y:S01]  /*4bb0*/  UPLOP3.LUT UP0, UPT, UPT, UPT, UPT, 0x80, 0x8 ;  /* 0x000000000008789c */ /* 0x000fe20003f0f070 */
[----:B------:R-:W-:Y:S01]  /*4bc0*/  SYNCS.ARRIVE.TRANS64.RED.A1T0 RZ, [UR37], RZ ;  /* 0x000000ffffff79a7 */ /* 0x000fe20008100425 */
[----:B------:R-:W-:Y:S09]  /*4bd0*/  @P3 BRA `(.L_x_89) ;  /* 0xfffffff400b43947 */ /* 0x000ff2000383ffff */
[----:B------:R-:W-:Y:S07]  /*4be0*/  MOV R0, UR6 ;  /* 0x0000000600007c02 */ /* 0x000fee0008000f00 */
.L_x_90:
[----:B-1----:R-:W-:-:S04]  /*4bf0*/  SHF.L.U32 R3, R32, 0x1f, RZ ;  /* 0x0000001f20037819 */ /* 0x002fc800000006ff */
[----:B------:R1:W2:Y:S03]  /*4c00*/  SYNCS.PHASECHK.TRANS64.TRYWAIT P0, [R0+URZ+0x118], R3 ;  /* 0x00011803000075a7 */ /* 0x0002a600080011ff */
[----:B--2---:R-:W-:Y:S05]  /*4c10*/  @!P0 NANOSLEEP.SYNCS 0x989680 ;  /* 0x009896800000895d */ /* 0x004fea0003900000 */
[----:B------:R-:W2:Y:S02]  /*4c20*/  @!P0 SYNCS.PHASECHK.TRANS64 P0, [R0+URZ+0x118], R3 ;  /* 0x00011803000085a7 */ /* 0x000ea400080010ff */
[----:B--23--:R-:W-:Y:S05]  /*4c30*/  @P0 EXIT ;  /* 0x000000000000094d */ /* 0x00cfea0003800000 */
[----:B------:R-:W-:Y:S05]  /*4c40*/  BRA `(.L_x_90) ;  /* 0xfffffffc00e87947 */ /* 0x000fea000383ffff */
.L_x_81:
[----:B------:R-:W-:-:S06]  /*4c50*/  UISETP.GE.AND UP0, UPT, UR8, 0x4, UPT ;  /* 0x000000040800788c */ /* 0x000fcc000bf06270 */
[----:B------:R-:W-:-:S13]  /*4c60*/  PLOP3.LUT P0, PT, PT, PT, UP0, 0x80, 0x8 ;  /* 0x000000000008781c */ /* 0x000fda0003f0f008 */
[----:B------:R-:W-:Y:S05]  /*4c70*/  @!P0 EXIT ;  /* 0x000000000000894d */ /* 0x000fea0003800000 */
[----:B------:R-:W-:Y:S01]  /*4c80*/  BAR.SYNC.DEFER_BLOCKING 0x6, 0xa0 ;  /* 0x0182800000007b1d */ /* 0x000fe20000010000 */
[C---:B------:R-:W-:Y:S01]  /*4c90*/  IMAD.SHL.U32 R7, R0.reuse, 0x40, RZ ;  /* 0x0000004000077824 */ /* 0x040fe200078e00ff */
[----:B------:R-:W-:Y:S01]  /*4ca0*/  LOP3.LUT R237, R5, 0x60, R0, 0xf8, !PT ;  /* 0x0000006005ed7812 */ /* 0x000fe200078ef800 */
[C---:B------:R-:W-:Y:S01]  /*4cb0*/  IMAD.U32 R202, R0.reuse, 0x10000, RZ ;  /* 0x0001000000ca7824 */ /* 0x040fe200078e00ff */
[C---:B------:R-:W-:Y:S01]  /*4cc0*/  LOP3.LUT R239, R0.reuse, 0x60, RZ, 0xc0, !PT ;  /* 0x0000006000ef7812 */ /* 0x040fe200078ec0ff */
[----:B------:R-:W-:Y:S01]  /*4cd0*/  IMAD.SHL.U32 R224, R0, 0x8, RZ ;  /* 0x0000000800e07824 */ /* 0x000fe200078e00ff */
[----:B------:R-:W-:Y:S01]  /*4ce0*/  UMOV UR49, 0x400 ;  /* 0x0000040000317882 */ /* 0x000fe20000000000 */
[----:B------:R-:W-:Y:S01]  /*4cf0*/  LOP3.LUT R9, R7, 0x180, RZ, 0xc0, !PT ;  /* 0x0000018007097812 */ /* 0x000fe200078ec0ff */
[----:B------:R-:W-:Y:S01]  /*4d00*/  ULEA UR49, UR37, UR49, 0x18 ;  /* 0x0000003125317291 */ /* 0x000fe2000f8ec0ff */
[----:B------:R-:W1:Y:S01]  /*4d10*/  LDC R229, c[0x0][0x370] ;  /* 0x0000dc00ffe57b82 */ /* 0x000e620000000800 */
[----:B------:R-:W-:Y:S01]  /*4d20*/  LOP3.LUT R202, R202, 0x600000, RZ, 0xc0, !PT ;  /* 0x00600000caca7812 */ /* 0x000fe200078ec0ff */
[----:B------:R-:W-:Y:S01]  /*4d30*/  IMAD.MOV.U32 R201, RZ, RZ, RZ ;  /* 0x000000ffffc97224 */ /* 0x000fe200078e00ff */
[----:B------:R-:W-:Y:S01]  /*4d40*/  LOP3.LUT R224, R9, 0x30, R224, 0xf8, !PT ;  /* 0x0000003009e07812 */ /* 0x000fe200078ef8e0 */
[----:B------:R-:W-:Y:S01]  /*4d50*/  UIADD3 UR4, UPT, UPT, UR49, 0x2200, URZ ;  /* 0x0000220031047890 */ /* 0x000fe2000fffe0ff */
[----:B------:R-:W-:Y:S01]  /*4d60*/  CS2R R232, SRZ ;  /* 0x0000000000e87805 */ /* 0x000fe2000001ff00 */
[----:B------:R-:W-:Y:S01]  /*4d70*/  IMAD.MOV.U32 R241, RZ, RZ, RZ ;  /* 0x000000fffff17224 */ /* 0x000fe200078e00ff */
[----:B------:R-:W-:Y:S01]  /*4d80*/  LOP3.LUT R224, R224, 0x1e40, R7, 0xf8, !PT ;  /* 0x00001e40e0e07812 */ /* 0x000fe200078ef807 */
[----:B------:R-:W2:Y:S01]  /*4d90*/  LDC R136, c[0x0][0xb0c] ;  /* 0x0002c300ff887b82 */ /* 0x000ea20000000800 */
[----:B------:R-:W-:Y:S01]  /*4da0*/  IMAD.MOV.U32 R231, RZ, RZ, RZ ;  /* 0x000000ffffe77224 */ /* 0x000fe200078e00ff */
[----:B------:R-:W4:Y:S01]  /*4db0*/  LDCU.64 UR52, c[0x0][0x348] ;  /* 0x00006900ff3477ac */ /* 0x000f220008000a00 */
[----:B------:R-:W-:Y:S01]  /*4dc0*/  IMAD.U32 R238, RZ, RZ, UR4 ;  /* 0x00000004ffee7e24 */ /* 0x000fe2000f8e00ff */
[----:B------:R-:W1:Y:S01]  /*4dd0*/  LDCU UR50, c[0x0][0x384] ;  /* 0x00007080ff3277ac */ /* 0x000e620008000800 */
[----:B------:R-:W3:Y:S03]  /*4de0*/  LDS R3, [UR49+0x1e0] ;  /* 0x0001e031ff037984 */ /* 0x000ee60008000800 */
[----:B------:R-:W1:Y:S01]  /*4df0*/  LDC R226, c[0x0][0xb20] ;  /* 0x0002c800ffe27b82 */ /* 0x000e620000000800 */
[----:B------:R-:W1:Y:S01]  /*4e00*/  LDCU.64 UR38, c[0x0][0x888] ;  /* 0x00011100ff2677ac */ /* 0x000e620008000a00 */
[----:B------:R-:W1:Y:S06]  /*4e10*/  LDCU.64 UR44, c[0x0][0x8c0] ;  /* 0x00011800ff2c77ac */ /* 0x000e6c0008000a00 */
[----:B------:R-:W1:Y:S01]  /*4e20*/  LDC R129, c[0x0][0xb30] ;  /* 0x0002cc00ff817b82 */ /* 0x000e620000000800 */
[----:B------:R-:W-:-:S07]  /*4e30*/  UIADD3 UR48, UPT, UPT, UR49, 0x200, URZ ;  /* 0x0000020031307890 */ /* 0x000fce000fffe0ff */
[----:B------:R-:W1:Y:S08]  /*4e40*/  LDC R227, c[0x0][0x388] ;  /* 0x0000e200ffe37b82 */ /* 0x000e700000000800 */
[----:B------:R-:W1:Y:S08]  /*4e50*/  LDC.64 R212, c[0x0][0xb10] ;  /* 0x0002c400ffd47b82 */ /* 0x000e700000000a00 */
[----:B------:R-:W1:Y:S01]  /*4e60*/  LDC.64 R132, c[0x0][0xb18] ;  /* 0x0002c600ff847b82 */ /* 0x000e620000000a00 */
[----:B---3--:R-:W-:-:S07]  /*4e70*/  IMAD.IADD R202, R3, 0x1, R202 ;  /* 0x0000000103ca7824 */ /* 0x008fce00078e02ca */
[----:B------:R-:W3:Y:S01]  /*4e80*/  LDC.64 R208, c[0x0][0x888] ;  /* 0x00022200ffd07b82 */ /* 0x000ee20000000a00 */
[----:B------:R-:W-:Y:S02]  /*4e90*/  IMAD.SHL.U32 R3, R0, 0x10, RZ ;  /* 0x0000001000037824 */ /* 0x000fe400078e00ff */
[----:B------:R-:W-:-:S03]  /*4ea0*/  VIADD R0, R224, UR49 ;  /* 0x00000031e0007c36 */ /* 0x000fc60008000000 */
[C---:B------:R-:W-:Y:S02]  /*4eb0*/  LOP3.LUT R5, R3.reuse, 0x20, RZ, 0xc0, !PT ;  /* 0x0000002003057812 */ /* 0x040fe400078ec0ff */
[----:B------:R-:W1:Y:S01]  /*4ec0*/  LDC.64 R130, c[0x0][0xb28] ;  /* 0x0002ca00ff827b82 */ /* 0x000e620000000a00 */
[----:B------:R-:W-:Y:S02]  /*4ed0*/  LOP3.LUT R3, R3, 0x40, RZ, 0xc0, !PT ;  /* 0x0000004003037812 */ /* 0x000fe400078ec0ff */
[--C-:B------:R-:W-:Y:S02]  /*4ee0*/  IADD3 R236, PT, PT, -R5, 0x200, R0.reuse ;  /* 0x0000020005ec7810 */ /* 0x100fe40007ffe100 */
[----:B------:R-:W-:-:S03]  /*4ef0*/  IADD3 R235, PT, PT, -R3, 0x200, R0 ;  /* 0x0000020003eb7810 */ /* 0x000fc60007ffe100 */
[----:B------:R-:W1:Y:S01]  /*4f00*/  LDC.64 R210, c[0x0][0x890] ;  /* 0x00022400ffd27b82 */ /* 0x000e620000000a00 */
[----:B------:R-:W-:-:S07]  /*4f10*/  IMAD.IADD R234, R236, 0x1, -R3 ;  /* 0x00000001ecea7824 */ /* 0x000fce00078e0a03 */
[----:B------:R-:W1:Y:S08]  /*4f20*/  LDC.64 R206, c[0x0][0x8b0] ;  /* 0x00022c00ffce7b82 */ /* 0x000e700000000a00 */
[----:B------:R-:W1:Y:S08]  /*4f30*/  LDC.64 R204, c[0x0][0x8a8] ;  /* 0x00022a00ffcc7b82 */ /* 0x000e700000000a00 */
[----:B--2-4-:R-:W1:Y:S02]  /*4f40*/  LDC R228, c[0x0][0x374] ;  /* 0x0000dd00ffe47b82 */ /* 0x014e640000000800 */
.L_x_110:
[C---:B------:R-:W-:Y:S02]  /*4f50*/  LEA R0, R241.reuse, UR49, 0x3 ;  /* 0x00000031f1007c11 */ /* 0x040fe4000f8e18ff */
[----:B------:R-:W-:Y:S02]  /*4f60*/  SHF.L.U32 R3, R232, 0x1f, RZ ;  /* 0x0000001fe8037819 */ /* 0x000fe400000006ff */
[----:B------:R-:W-:Y:S02]  /*4f70*/  LEA R16, R241, UR49, 0x4 ;  /* 0x00000031f1107c11 */ /* 0x000fe4000f8e20ff */
[----:B------:R-:W2:Y:S02]  /*4f80*/  SYNCS.PHASECHK.TRANS64.TRYWAIT P0, [R0+URZ+0x130], R3 ;  /* 0x00013003000075a7 */ /* 0x000ea400080011ff */
[----:B-12-4-:R-:W-:Y:S05]  /*4f90*/  @!P0 BRA `(.L_x_91) ;  /* 0x00000030000c8947 */ /* 0x016fea0003800000 */
.L_x_168:
[----:B------:R-:W4:Y:S01]  /*4fa0*/  LDC.64 R12, c[0x0][0xb10] ;  /* 0x0002c400ff0c7b82 */ /* 0x000f220000000a00 */
[----:B------:R-:W3:Y:S01]  /*4fb0*/  LDS.128 R16, [R16+0x1c0] ;  /* 0x0001c00010107984 */ /* 0x000ee20000000c00 */
[----:B-1----:R-:W-:Y:S01]  /*4fc0*/  ISETP.NE.AND P1, PT, R129, 0x1, PT ;  /* 0x000000018100780c */ /* 0x002fe20003f25270 */
[----:B--2---:R-:W-:Y:S01]  /*4fd0*/  VIADD R0, R0, 0x140 ;  /* 0x0000014000007836 */ /* 0x004fe20000000000 */
[----:B------:R-:W-:Y:S04]  /*4fe0*/  ISETP.GE.AND P0, PT, R134, 0x1, PT ;  /* 0x000000018600780c */ /* 0x000fe80003f06270 */
[----:B------:R-:W1:Y:S01]  /*4ff0*/  LDC.64 R10, c[0x0][0xb18] ;  /* 0x0002c600ff0a7b82 */ /* 0x000e620000000a00 */
[----:B------:R-:W-:Y:S01]  /*5000*/  PRMT R0, RZ, 0x654, R0 ;  /* 0x00000654ff007816 */ /* 0x000fe20000000000 */
[----:B------:R-:W-:Y:S01]  /*5010*/  @!PT LDS RZ, [RZ] ;  /* 0x00000000fffff984 */ /* 0x000fe20000000800 */
[----:B------:R-:W-:Y:S01]  /*5020*/  @!PT LDS RZ, [RZ] ;  /* 0x00000000fffff984 */ /* 0x000fe20000000800 */
[----:B------:R-:W-:Y:S01]  /*5030*/  @!PT LDS RZ, [RZ] ;  /* 0x00000000fffff984 */ /* 0x000fe20000000800 */
[----:B------:R-:W-:Y:S01]  /*5040*/  @!PT LDS RZ, [RZ] ;  /* 0x00000000fffff984 */ /* 0x000fe20000000800 */
[----:B------:R2:W-:Y:S06]  /*5050*/  MEMBAR.ALL.CTA ;  /* 0x0000000000007992 */ /* 0x0005ec0000008000 */
[----:B--2---:R-:W2:Y:S01]  /*5060*/  FENCE.VIEW.ASYNC.S ;  /* 0x00000000000073c6 */ /* 0x004ea20000000000 */
[----:B------:R-:W1:Y:S08]  /*5070*/  @!P1 LDC R14, c[0x0][0xb20] ;  /* 0x0002c800ff0e9b82 */ /* 0x000e700000000800 */
[----:B------:R-:W1:Y:S01]  /*5080*/  @!P1 LDC R9, c[0x0][0xb0c] ;  /* 0x0002c300ff099b82 */ /* 0x000e620000000800 */
[----:B--2---:R2:W-:Y:S01]  /*5090*/  SYNCS.ARRIVE.TRANS64.RED.A1T0 RZ, [R0+URZ], RZ ;  /* 0x000000ff00ff79a7 */ /* 0x0045e200081004ff */
[----:B---3--:R-:W-:Y:S04]  /*50a0*/  LOP3.LUT P4, RZ, R18, 0x1, RZ, 0xc0, !PT ;  /* 0x0000000112ff7812 */ /* 0x008fe8000788c0ff */
[----:B------:R-:W-:Y:S09]  /*50b0*/  P2R R240, PR, RZ, 0x10 ;  /* 0x00000010fff07803 */ /* 0x000ff20000000000 */
[----:B------:R-:W-:Y:S02]  /*50c0*/  @P4 MOV R137, R16 ;  /* 0x0000001000894202 */ /* 0x000fe40000000f00 */
[----:B------:R-:W-:Y:S01]  /*50d0*/  @P4 LOP3.LUT R135, R17, 0xffff, RZ, 0xc0, !PT ;  /* 0x0000ffff11874812 */ /* 0x000fe200078ec0ff */
[----:B--2-4-:R-:W-:Y:S06]  /*50e0*/  @!P0 BRA `(.L_x_92) ;  /* 0x0000000000a48947 */ /* 0x014fec0003800000 */
[----:B------:R-:W-:Y:S01]  /*50f0*/  IMAD.HI.U32 R23, R228, R133, RZ ;  /* 0x00000085e4177227 */ /* 0x000fe200078e00ff */
[----:B------:R-:W-:Y:S02]  /*5100*/  ISETP.NE.AND P0, PT, R132, 0x1, PT ;  /* 0x000000018400780c */ /* 0x000fe40003f05270 */
[----:B------:R-:W-:Y:S01]  /*5110*/  ISETP.NE.AND P2, PT, R134, 0x1, PT ;  /* 0x000000018600780c */ /* 0x000fe20003f45270 */
[----:B------:R-:W-:Y:S01]  /*5120*/  IMAD.HI.U32 R22, R229, R212, RZ ;  /* 0x000000d4e5167227 */ /* 0x000fe200078e00ff */
[----:B------:R-:W-:Y:S02]  /*5130*/  SHF.R.U32.HI R23, RZ, R226, R23 ;  /* 0x000000e2ff177219 */ /* 0x000fe40000011617 */
[----:B------:R-:W-:Y:S01]  /*5140*/  ISETP.NE.AND P3, PT, R136, 0x1, PT ;  /* 0x000000018800780c */ /* 0x000fe20003f65270 */
[----:B------:R-:W-:Y:S01]  /*5150*/  IMAD.HI.U32 R26, R137, R212, RZ ;  /* 0x000000d4891a7227 */ /* 0x000fe200078e00ff */
[----:B------:R-:W-:Y:S02]  /*5160*/  SHF.R.U32.HI R22, RZ, R213, R22 ;  /* 0x000000d5ff167219 */ /* 0x000fe40000011616 */
[----:B------:R-:W-:Y:S01]  /*5170*/  SEL R3, R228, R23, !P0 ;  /* 0x00000017e4037207 */ /* 0x000fe20004000000 */
[----:B------:R-:W-:Y:S01]  /*5180*/  IMAD.HI.U32 R23, R135, R133, RZ ;  /* 0x0000008587177227 */ /* 0x000fe200078e00ff */
[----:B------:R-:W-:Y:S02]  /*5190*/  SEL R7, R229, R22, !P3 ;  /* 0x00000016e5077207 */ /* 0x000fe40005800000 */
[----:B------:R-:W-:Y:S01]  /*51a0*/  SHF.R.U32.HI R26, RZ, R213, R26 ;  /* 0x000000d5ff1a7219 */ /* 0x000fe2000001161a */
[-C--:B------:R-:W-:Y:S04]  /*51b0*/  IMAD.HI.U32 R22, R3, R130.reuse, RZ ;  /* 0x0000008203167227 */ /* 0x080fe800078e00ff */
[----:B------:R-:W-:Y:S01]  /*51c0*/  IMAD.HI.U32 R24, R7, R130, RZ ;  /* 0x0000008207187227 */ /* 0x000fe200078e00ff */
[-C--:B------:R-:W-:Y:S02]  /*51d0*/  @P2 SHF.R.U32.HI R3, RZ, R131.reuse, R22 ;  /* 0x00000083ff032219 */ /* 0x080fe40000011616 */
[----:B------:R-:W-:Y:S02]  /*51e0*/  SHF.R.U32.HI R22, RZ, R226, R23 ;  /* 0x000000e2ff167219 */ /* 0x000fe40000011617 */
[----:B------:R-:W-:Y:S01]  /*51f0*/  @P2 SHF.R.U32.HI R7, RZ, R131, R24 ;  /* 0x00000083ff072219 */ /* 0x000fe20000011618 */
[C---:B------:R-:W-:Y:S01]  /*5200*/  IMAD R2, R134.reuse, R3, RZ ;  /* 0x0000000386027224 */ /* 0x040fe200078e02ff */
[----:B------:R-:W-:Y:S02]  /*5210*/  SEL R5, R135, R22, !P0 ;  /* 0x0000001687057207 */ /* 0x000fe40004000000 */
[----:B------:R-:W-:Y:S01]  /*5220*/  SEL R3, R137, R26, !P3 ;  /* 0x0000001a89037207 */ /* 0x000fe20005800000 */
[----:B------:R-:W-:Y:S01]  /*5230*/  IMAD R4, R134, R7, RZ ;  /* 0x0000000786047224 */ /* 0x000fe200078e02ff */
[C---:B------:R-:W-:Y:S01]  /*5240*/  ISETP.GE.AND P0, PT, R5.reuse, R2, PT ;  /* 0x000000020500720c */ /* 0x040fe20003f06270 */
[----:B------:R-:W-:Y:S03]  /*5250*/  IMAD.HI.U32 R6, R5, R130, RZ ;  /* 0x0000008205067227 */ /* 0x000fe600078e00ff */
[----:B------:R-:W-:Y:S01]  /*5260*/  ISETP.GE.OR P0, PT, R3, R4, P0 ;  /* 0x000000040300720c */ /* 0x000fe20000706670 */
[----:B------:R-:W-:Y:S01]  /*5270*/  IMAD.MOV R4, RZ, RZ, -R3 ;  /* 0x000000ffff047224 */ /* 0x000fe200078e0a03 */
[-C--:B------:R-:W-:Y:S03]  /*5280*/  SHF.R.U32.HI R6, RZ, R131.reuse, R6 ;  /* 0x00000083ff067219 */ /* 0x080fe60000011606 */
[----:B------:R-:W-:Y:S01]  /*5290*/  IMAD R137, R136, R4, R137 ;  /* 0x0000000488897224 */ /* 0x000fe200078e0289 */
[----:B------:R-:W-:Y:S05]  /*52a0*/  SEL R15, R5, R6, !P2 ;  /* 0x00000006050f7207 */ /* 0x000fea0005000000 */
[----:B------:R-:W-:Y:S02]  /*52b0*/  IMAD.MOV R6, RZ, RZ, -R15 ;  /* 0x000000ffff067224 */ /* 0x000fe400078e0a0f */
[C---:B------:R-:W-:Y:S04]  /*52c0*/  @!P0 IMAD.HI.U32 R2, R3.reuse, R130, RZ ;  /* 0x0000008203028227 */ /* 0x040fe800078e00ff */
[----:B------:R-:W-:Y:S01]  /*52d0*/  IMAD R6, R134, R6, R5 ;  /* 0x0000000686067224 */ /* 0x000fe200078e0205 */
[----:B------:R-:W-:Y:S04]  /*52e0*/  @!P0 SHF.R.U32.HI R2, RZ, R131, R2 ;  /* 0x00000083ff028219 */ /* 0x000fe80000011602 */
[----:B------:R-:W-:Y:S02]  /*52f0*/  @!P0 SEL R0, R3, R2, !P2 ;  /* 0x0000000203008207 */ /* 0x000fe40005000000 */
[----:B------:R-:W-:Y:S02]  /*5300*/  IADD3 R2, PT, PT, -R5, RZ, RZ ;  /* 0x000000ff05027210 */ /* 0x000fe40007ffe1ff */
[----:B------:R-:W-:Y:S01]  /*5310*/  @!P0 IADD3 R8, PT, PT, R15, -R0, RZ ;  /* 0x800000000f088210 */ /* 0x000fe20007ffe0ff */
[----:B------:R-:W-:Y:S02]  /*5320*/  @!P0 IMAD R0, R7, R6, R0 ;  /* 0x0000000607008224 */ /* 0x000fe400078e0200 */
[----:B------:R-:W-:Y:S02]  /*5330*/  IMAD R135, R132, R2, R135 ;  /* 0x0000000284877224 */ /* 0x000fe400078e0287 */
[----:B------:R-:W-:Y:S02]  /*5340*/  @!P0 IMAD R5, R8, R134, R3 ;  /* 0x0000008608058224 */ /* 0x000fe400078e0203 */
[----:B------:R-:W-:Y:S04]  /*5350*/  @!P0 IMAD.MOV.U32 R3, RZ, RZ, R0 ;  /* 0x000000ffff038224 */ /* 0x000fe800078e0000 */
[----:B------:R-:W-:Y:S02]  /*5360*/  IMAD R137, R3, R136, R137 ;  /* 0x0000008803897224 */ /* 0x000fe400078e0289 */
[----:B------:R-:W-:Y:S07]  /*5370*/  IMAD R135, R5, R132, R135 ;  /* 0x0000008405877224 */ /* 0x000fee00078e0287 */
.L_x_92:
[----:B-1----:R-:W-:Y:S01]  /*5380*/  @!P1 ISETP.NE.AND P0, PT, R10, 0x1, PT ;  /* 0x000000010a00980c */ /* 0x002fe20003f05270 */
[----:B------:R-:W-:Y:S01]  /*5390*/  @!P1 IMAD.HI.U32 R0, R137, R12, RZ ;  /* 0x0000000c89009227 */ /* 0x000fe200078e00ff */
[----:B------:R-:W-:Y:S01]  /*53a0*/  @!P1 ISETP.NE.AND P2, PT, R9, 0x1, PT ;  /* 0x000000010900980c */ /* 0x000fe20003f45270 */
[----:B------:R-:W-:Y:S01]  /*53b0*/  ULOP3.LUT UP0, URZ, UR48, 0x1b0, URZ, 0xc0, !UPT ;  /* 0x000001b030ff7892 */ /* 0x000fe2000f80c0ff */
[----:B------:R-:W-:Y:S01]  /*53c0*/  R2UR UR42, R21 ;  /* 0x00000000152a72ca */ /* 0x000fe200000e0000 */
[----:B------:R-:W-:Y:S01]  /*53d0*/  @!P1 IMAD.HI.U32 R3, R135, R11, RZ ;  /* 0x0000000b87039227 */ /* 0x000fe200078e00ff */
[----:B------:R-:W-:Y:S02]  /*53e0*/  @!P1 SHF.R.U32.HI R0, RZ, R13, R0 ;  /* 0x0000000dff009219 */ /* 0x000fe40000011600 */
[----:B------:R-:W-:Y:S01]  /*53f0*/  R2UR UR41, R20 ;  /* 0x00000000142972ca */ /* 0x000fe200000e0000 */
[----:B------:R-:W-:Y:S01]  /*5400*/  VIADD R241, R241, 0x1 ;  /* 0x00000001f1f17836 */ /* 0x000fe20000000000 */
[----:B------:R-:W-:Y:S02]  /*5410*/  @!P1 SHF.R.U32.HI R2, RZ, R14, R3 ;  /* 0x0000000eff029219 */ /* 0x000fe40000011603 */
[----:B------:R-:W-:Y:S02]  /*5420*/  @!P1 SEL R3, R137, R0, !P2 ;  /* 0x0000000089039207 */ /* 0x000fe40005000000 */
[----:B------:R-:W-:Y:S02]  /*5430*/  @!P1 SEL R2, R135, R2, !P0 ;  /* 0x0000000287029207 */ /* 0x000fe40004000000 */
[----:B------:R-:W-:Y:S01]  /*5440*/  @P4 SHF.R.U32.HI R230, RZ, 0x10, R17 ;  /* 0x00000010ffe64819 */ /* 0x000fe20000011611 */
[----:B------:R-:W-:Y:S02]  /*5450*/  USHF.L.U32 UR42, UR42, 0x7, URZ ;  /* 0x000000072a2a7899 */ /* 0x000fe400080006ff */
[----:B------:R-:W-:Y:S02]  /*5460*/  @!P1 IMAD.IADD R0, R2, 0x1, -R3 ;  /* 0x0000000102009824 */ /* 0x000fe400078e0a03 */
[----:B------:R-:W-:Y:S01]  /*5470*/  @!P1 IMAD.IADD R2, R3, 0x1, -R2 ;  /* 0x0000000103029824 */ /* 0x000fe200078e0a02 */
[----:B------:R-:W-:Y:S01]  /*5480*/  USHF.L.U32 UR41, UR41, 0x6, URZ ;  /* 0x0000000629297899 */ /* 0x000fe200080006ff */
[----:B------:R-:W-:Y:S02]  /*5490*/  @!P1 IMAD R137, R0, R9, R137 ;  /* 0x0000000900899224 */ /* 0x000fe400078e0289 */
[----:B------:R-:W-:Y:S01]  /*54a0*/  @!P1 IMAD R135, R2, R10, R135 ;  /* 0x0000000a02879224 */ /* 0x000fe200078e0287 */
[----:B------:R-:W-:Y:S08]  /*54b0*/  BRA.U !UP0, `(.L_x_93) ;  /* 0x0000000108407547 */ /* 0x000ff0000b800000 */
[----:B------:R-:W1:Y:S01]  /*54c0*/  LDCU.64 UR8, c[0x4][0x80] ;  /* 0x01001000ff0877ac */ /* 0x000e620008000a00 */
[----:B------:R-:W-:Y:S01]  /*54d0*/  MOV R3, 0x0 ;  /* 0x0000000000037802 */ /* 0x000fe20000000f00 */
[----:B------:R-:W-:Y:S02]  /*54e0*/  HFMA2 R12, -RZ, RZ, 0, 5.9604644775390625e-08 ;  /* 0x00000001ff0c7431 */ /* 0x000fe400000001ff */
[----:B------:R-:W-:Y:S02]  /*54f0*/  IMAD.MOV.U32 R8, RZ, RZ, 0x70 ;  /* 0x00000070ff087424 */ /* 0x000fe400078e00ff */
[----:B------:R-:W-:Y:S01]  /*5500*/  IMAD.MOV.U32 R13, RZ, RZ, RZ ;  /* 0x000000ffff0d7224 */ /* 0x000fe200078e00ff */
[----:B------:R-:W2:Y:S01]  /*5510*/  LDCU.64 UR6, c[0x4][0x88] ;  /* 0x01001100ff0677ac */ /* 0x000ea20008000a00 */
[----:B------:R-:W3:Y:S01]  /*5520*/  LDC.64 R2, c[0x4][R3] ;  /* 0x0100000003027b82 */ /* 0x000ee20000000a00 */
[----:B------:R-:W4:Y:S01]  /*5530*/  LDCU.64 UR4, c[0x4][0x8] ;  /* 0x01000100ff0477ac */ /* 0x000f220008000a00 */
[----:B-1----:R-:W-:Y:S01]  /*5540*/  MOV R5, UR9 ;  /* 0x0000000900057c02 */ /* 0x002fe20008000f00 */
[----:B------:R-:W-:Y:S01]  /*5550*/  IMAD.U32 R4, RZ, RZ, UR8 ;  /* 0x00000008ff047e24 */ /* 0x000fe2000f8e00ff */
[----:B--2---:R-:W-:Y:S01]  /*5560*/  MOV R7, UR7 ;  /* 0x0000000700077c02 */ /* 0x004fe20008000f00 */
[----:B------:R-:W-:Y:S01]  /*5570*/  IMAD.U32 R6, RZ, RZ, UR6 ;  /* 0x00000006ff067e24 */ /* 0x000fe2000f8e00ff */
[----:B----4-:R-:W-:Y:S01]  /*5580*/  MOV R11, UR5 ;  /* 0x00000005000b7c02 */ /* 0x010fe20008000f00 */
[----:B------:R-:W-:Y:S02]  /*5590*/  IMAD.U32 R10, RZ, RZ, UR4 ;  /* 0x00000004ff0a7e24 */ /* 0x000fe4000f8e00ff */
[----:B------:R-:W-:Y:S07]  /*55a0*/  LEPC R20, `(.L_x_93) ;  /* 0x000000001014794e */ /* 0x000fee0000000000 */
[----:B---3-5:R-:W-:Y:S05]  /*55b0*/  CALL.ABS.NOINC R2 ;  /* 0x0000000002007343 */ /* 0x028fea0003c00000 */
.L_x_93:
[----:B------:R-:W-:Y:S01]  /*55c0*/  LOP3.LUT P0, RZ, R238, 0x1b0, RZ, 0xc0, !PT ;  /* 0x000001b0eeff7812 */ /* 0x000fe2000780c0ff */
[----:B------:R-:W-:Y:S11]  /*55d0*/  BSSY.RECONVERGENT B6, `(.L_x_94) ;  /* 0x0000013000067945 */ /* 0x000ff60003800200 */
[----:B------:R-:W-:Y:S01]  /*55e0*/  @!UPT UIADD3 URZ, UPT, UPT, URZ, URZ, URZ ;  /* 0x000000fffffff290 */ /* 0x000fe2000fffe0ff */
[----:B------:R-:W-:Y:S05]  /*55f0*/  @!P0 BRA `(.L_x_95) ;  /* 0x0000000000408947 */ /* 0x000fea0003800000 */
        /* <DEDUP_REMOVED lines=16> */
.L_x_95:
[----:B------:R-:W-:Y:S05]  /*5700*/  BSYNC.RECONVERGENT B6 ;  /* 0x0000000000067941 */ /* 0x000fea0003800200 */
.L_x_94:
[----:B------:R-:W-:Y:S01]  /*5710*/  ISETP.NE.U32.AND P3, PT, R210, RZ, PT ;  /* 0x000000ffd200720c */ /* 0x000fe20003f65070 */
[----:B------:R-:W1:Y:S01]  /*5720*/  LDCU UR4, c[0x0][0x8c8] ;  /* 0x00011900ff0477ac */ /* 0x000e620008000800 */
[----:B------:R-:W-:Y:S02]  /*5730*/  ISETP.NE.U32.AND P2, PT, R206, RZ, PT ;  /* 0x000000ffce00720c */ /* 0x000fe40003f45070 */
[----:B------:R-:W-:Y:S01]  /*5740*/  ISETP.NE.AND.EX P3, PT, R211, RZ, PT, P3 ;  /* 0x000000ffd300720c */ /* 0x000fe20003f65330 */
[----:B------:R-:W-:Y:S01]  /*5750*/  UISETP.NE.U32.AND UP0, UPT, UR44, URZ, UPT ;  /* 0x000000ff2c00728c */ /* 0x000fe2000bf05070 */
[----:B------:R-:W-:Y:S02]  /*5760*/  PLOP3.LUT P0, PT, PT, PT, PT, 0x8, 0x80 ;  /* 0x000000000080781c */ /* 0x000fe40003f0e170 */
[----:B------:R-:W-:Y:S01]  /*5770*/  ISETP.NE.AND.EX P2, PT, R207, RZ, PT, P2 ;  /* 0x000000ffcf00720c */ /* 0x000fe20003f45320 */
[----:B------:R-:W-:Y:S01]  /*5780*/  UISETP.NE.AND.EX UP0, UPT, UR45, URZ, UPT, UP0 ;  /* 0x000000ff2d00728c */ /* 0x000fe2000bf05300 */
[----:B-1----:R-:W-:Y:S07]  /*5790*/  IMAD.U32 R2, RZ, RZ, UR4 ;  /* 0x00000004ff027e24 */ /* 0x002fee000f8e00ff */
[----:B------:R-:W-:Y:S05]  /*57a0*/  @!P3 BRA `(.L_x_96) ;  /* 0x00000000002cb947 */ /* 0x000fea0003800000 */
[----:B------:R-:W-:Y:S01]  /*57b0*/  ISETP.NE.U32.AND P1, PT, R208, RZ, PT ;  /* 0x000000ffd000720c */ /* 0x000fe20003f25070 */
[----:B------:R-:W-:Y:S03]  /*57c0*/  IMAD.MOV.U32 R215, RZ, RZ, 0x1 ;  /* 0x00000001ffd77424 */ /* 0x000fe600078e00ff */
[----:B------:R-:W-:Y:S11]  /*57d0*/  ISETP.NE.AND.EX P1, PT, R209, RZ, PT, P1 ;  /* 0x000000ffd100720c */ /* 0x000ff60003f25310 */
[----:B------:R-:W-:Y:S02]  /*57e0*/  @!UPT UIADD3 URZ, UPT, UPT, URZ, URZ, URZ ;  /* 0x000000fffffff290 */ /* 0x000fe4000fffe0ff */
[----:B------:R-:W1:Y:S01]  /*57f0*/  @P1 LDC.64 R4, c[0x0][0x888] ;  /* 0x00022200ff041b82 */ /* 0x000e620000000a00 */
[----:B------:R-:W-:Y:S04]  /*5800*/  @P1 IMAD R0, R210, UR36, RZ ;  /* 0x00000024d2001c24 */ /* 0x000fe8000f8e02ff */
[----:B-1----:R-:W-:Y:S04]  /*5810*/  @P1 IMAD.WIDE R4, R0, 0x4, R4 ;  /* 0x0000000400041825 */ /* 0x002fe800078e0204 */
[----:B------:R-:W-:Y:S01]  /*5820*/  HFMA2 R0, -RZ, RZ, 0, 5.9604644775390625e-08 ;  /* 0x00000001ff007431 */ /* 0x000fe200000001ff */
[----:B-----5:R1:W5:Y:S04]  /*5830*/  @P1 LDG.E R141, desc[UR46][R4.64] ;  /* 0x0000002e048d1981 */ /* 0x020368000c1e1900 */
[----:B------:R-:W-:Y:S01]  /*5840*/  @!P1 PRMT R215, R0, 0x7610, R215 ;  /* 0x0000761000d79816 */ /* 0x000fe200000000d7 */
[----:B-1----:R-:W2:Y:S06]  /*5850*/  @!P1 LDC R141, c[0x0][0x880] ;  /* 0x00022000ff8d9b82 */ /* 0x002eac0000000800 */
.L_x_96:
[----:B------:R-:W-:Y:S05]  /*5860*/  @!P2 BRA `(.L_x_97) ;  /* 0x000000000020a947 */ /* 0x000fea0003800000 */
[----:B------:R-:W-:Y:S04]  /*5870*/  ISETP.NE.U32.AND P1, PT, R204, RZ, PT ;  /* 0x000000ffcc00720c */ /* 0x000fe80003f25070 */
[----:B------:R-:W-:Y:S11]  /*5880*/  ISETP.NE.AND.EX P1, PT, R205, RZ, PT, P1 ;  /* 0x000000ffcd00720c */ /* 0x000ff60003f25310 */
[----:B------:R-:W-:Y:S02]  /*5890*/  @!UPT UIADD3 URZ, UPT, UPT, URZ, URZ, URZ ;  /* 0x000000fffffff290 */ /* 0x000fe4000fffe0ff */
[----:B------:R-:W1:Y:S01]  /*58a0*/  @P1 LDC.64 R4, c[0x0][0x8a8] ;  /* 0x00022a00ff041b82 */ /* 0x000e620000000a00 */
[----:B------:R-:W-:Y:S04]  /*58b0*/  @P1 IMAD R0, R206, UR36, RZ ;  /* 0x00000024ce001c24 */ /* 0x000fe8000f8e02ff */
[----:B-1----:R-:W-:Y:S05]  /*58c0*/  @P1 IMAD.WIDE R4, R0, 0x4, R4 ;  /* 0x0000000400041825 */ /* 0x002fea00078e0204 */
[----:B-----5:R1:W5:Y:S02]  /*58d0*/  @P1 LDG.E R139, desc[UR46][R4.64] ;  /* 0x0000002e048b1981 */ /* 0x020364000c1e1900 */
[----:B-1----:R-:W3:Y:S02]  /*58e0*/  @!P1 LDC R139, c[0x0][0x8a0] ;  /* 0x00022800ff8b9b82 */ /* 0x002ee40000000800 */
.L_x_97:
[----:B------:R-:W-:Y:S09]  /*58f0*/  UISETP.NE.AND UP1, UPT, UR51, URZ, UPT ;  /* 0x000000ff3300728c */ /* 0x000ff2000bf25270 */
[----:B------:R-:W-:Y:S05]  /*5900*/  BRA.U !UP1, `(.L_x_98) ;  /* 0x0000000109407547 */ /* 0x000fea000b800000 */
[----:B------:R-:W-:Y:S02]  /*5910*/  ISETP.NE.U32.AND P4, PT, R210, RZ, PT ;  /* 0x000000ffd200720c */ /* 0x000fe40003f85070 */
[----:B------:R-:W-:Y:S02]  /*5920*/  PLOP3.LUT P0, PT, PT, PT, PT, 0x80, 0x8 ;  /* 0x000000000008781c */ /* 0x000fe40003f0f070 */
[----:B------:R-:W-:Y:S11]  /*5930*/  ISETP.NE.AND.EX P4, PT, R211, RZ, PT, P4 ;  /* 0x000000ffd300720c */ /* 0x000ff60003f85340 */
[----:B------:R-:W-:Y:S02]  /*5940*/  @!UPT UIADD3 URZ, UPT, UPT, URZ, URZ, URZ ;  /* 0x000000fffffff290 */ /* 0x000fe4000fffe0ff */
[----:B------:R-:W-:Y:S01]  /*5950*/  @P4 LOP3.LUT P1, RZ, R215, 0xff, RZ, 0xc0, !PT ;  /* 0x000000ffd7ff4812 */ /* 0x000fe2000782c0ff */
[----:B------:R-:W1:Y:S03]  /*5960*/  @P4 LDC.64 R4, c[0x0][0x888] ;  /* 0x00022200ff044b82 */ /* 0x000e660000000a00 */
[----:B------:R-:W-:Y:S02]  /*5970*/  @P4 PLOP3.LUT P0, PT, P1, PT, PT, 0x80, 0x8 ;  /* 0x000000000008481c */ /* 0x000fe40000f0f070 */
[----:B--2--5:R-:W-:Y:S04]  /*5980*/  @P4 FSETP.NEU.AND P1, PT, R141, RZ, PT ;  /* 0x000000ff8d00420b */ /* 0x024fe80003f2d000 */
[----:B------:R-:W-:Y:S02]  /*5990*/  @P4 SEL R0, RZ, 0xffffffff, P1 ;  /* 0xffffffffff004807 */ /* 0x000fe40000800000 */
[----:B-1----:R-:W-:Y:S04]  /*59a0*/  @P4 ISETP.NE.U32.AND P2, PT, R4, RZ, PT ;  /* 0x000000ff0400420c */ /* 0x002fe80003f45070 */
[----:B------:R-:W-:Y:S04]  /*59b0*/  @P4 ISETP.NE.AND.EX P2, PT, R5, RZ, PT, P2 ;  /* 0x000000ff0500420c */ /* 0x000fe80003f45320 */
[----:B------:R-:W-:Y:S02]  /*59c0*/  @!P0 SEL R0, RZ, 0xffffffff, P2 ;  /* 0xffffffffff008807 */ /* 0x000fe40001000000 */
[----:B------:R-:W-:Y:S02]  /*59d0*/  @!P4 FSETP.EQ.AND P0, PT, R141, RZ, PT ;  /* 0x000000ff8d00c20b */ /* 0x000fe40003f02000 */
[----:B------:R-:W-:Y:S04]  /*59e0*/  @P4 LOP3.LUT R0, R0, 0x1, RZ, 0xc0, !PT ;  /* 0x0000000100004812 */ /* 0x000fe800078ec0ff */
[----:B------:R-:W-:Y:S11]  /*59f0*/  @P4 ISETP.EQ.U32.AND P0, PT, R0, 0x1, PT ;  /* 0x000000010000480c */ /* 0x000ff60003f02070 */
[----:B------:R-:W-:Y:S02]  /*5a00*/  @!UPT UIADD3 URZ, UPT, UPT, URZ, URZ, URZ ;  /* 0x000000fffffff290 */ /* 0x000fe4000fffe0ff */
.L_x_98:
[----:B------:R-:W-:Y:S05]  /*5a10*/  BRA.U !UP0, `(.L_x_99) ;  /* 0x00000001084c7547 */ /* 0x000fea000b800000 */
[----:B------:R-:W-:Y:S01]  /*5a20*/  ISETP.LE.AND P2, PT, R227, UR41, PT ;  /* 0x00000029e3007c0c */ /* 0x000fe2000bf43270 */
[C---:B------:R-:W-:Y:S05]  /*5a30*/  VIADD R0, R237.reuse, UR42 ;  /* 0x0000002aed007c36 */ /* 0x040fea0008000000 */
[----:B------:R-:W-:Y:S01]  /*5a40*/  ISETP.GE.OR P2, PT, R0, UR50, P2 ;  /* 0x0000003200007c0c */ /* 0x000fe20009746670 */
[----:B------:R-:W-:Y:S11]  /*5a50*/  IMAD.U32 R0, RZ, RZ, UR42 ;  /* 0x0000002aff007e24 */ /* 0x000ff6000f8e00ff */
[----:B------:R-:W-:Y:S01]  /*5a60*/  @!UPT UIADD3 URZ, UPT, UPT, URZ, URZ, URZ ;  /* 0x000000fffffff290 */ /* 0x000fe2000fffe0ff */
[----:B------:R-:W-:Y:S01]  /*5a70*/  @!P2 IADD3 R6, P1, PT, R237, UR42, RZ ;  /* 0x0000002aed06ac10 */ /* 0x000fe2000ff3e0ff */
[----:B------:R-:W1:Y:S01]  /*5a80*/  @!P2 LDC.64 R4, c[0x0][0x8d0] ;  /* 0x00023400ff04ab82 */ /* 0x000e620000000a00 */
[----:B------:R-:W-:Y:S02]  /*5a90*/  VOTEU.ALL UP0, P2 ;  /* 0x0000000000ff7886 */ /* 0x000fe40001000000 */
[----:B------:R-:W-:Y:S03]  /*5aa0*/  @!P2 LEA.HI.X.SX32 R7, R0, RZ, 0x1, P1 ;  /* 0x000000ff0007a211 */ /* 0x000fe600008f0eff */
[----:B------:R-:W-:Y:S06]  /*5ab0*/  @!UP0 USHF.R.S32.HI UR4, URZ, 0x1f, UR36 ;  /* 0x0000001fff048899 */ /* 0x000fec0008011424 */
[C---:B-1----:R-:W-:Y:S02]  /*5ac0*/  @!P2 IMAD R0, R4.reuse, UR4, RZ ;  /* 0x000000040400ac24 */ /* 0x042fe4000f8e02ff */
[----:B------:R-:W-:Y:S04]  /*5ad0*/  @!P2 IMAD.WIDE.U32 R6, R4, UR36, R6 ;  /* 0x000000240406ac25 */ /* 0x000fe8000f8e0006 */
[----:B------:R-:W-:Y:S01]  /*5ae0*/  @!P2 IMAD R0, R5, UR36, R0 ;  /* 0x000000240500ac24 */ /* 0x000fe2000f8e0200 */
[----:B------:R-:W-:Y:S04]  /*5af0*/  @!P2 IADD3 R4, P1, PT, R6, UR44, RZ ;  /* 0x0000002c0604ac10 */ /* 0x000fe8000ff3e0ff */
[--C-:B------:R-:W-:Y:S02]  /*5b00*/  @!P2 IADD3.X R5, PT, PT, R7, UR45, R0.reuse, P1, !PT ;  /* 0x0000002d0705ac10 */ /* 0x100fe40008ffe400 */
[----:B------:R-:W-:Y:S06]  /*5b10*/  PRMT R0, RZ, 0x7610, R0 ;  /* 0x00007610ff007816 */ /* 0x000fec0000000000 */
[----:B------:R-:W4:Y:S02]  /*5b20*/  @!P2 LDG.E.U8 R0, desc[UR46][R4.64] ;  /* 0x0000002e0400a981 */ /* 0x000f24000c1e1100 */
[----:B----4-:R-:W-:Y:S05]  /*5b30*/  F2FP.F16.E4M3.UNPACK_B R0, R0 ;  /* 0x00000000ff00723e */ /* 0x010fea00020006ff */
[----:B------:R-:W-:Y:S07]  /*5b40*/  HADD2.F32 R2, -RZ, R0.H0_H0 ;  /* 0x20000000ff027230 */ /* 0x000fee0000004100 */
.L_x_99:
[----:B------:R-:W-:Y:S01]  /*5b50*/  @!P0 SHF.L.U32 R0, R231, 0x1f, RZ ;  /* 0x0000001fe7008819 */ /* 0x000fe200000006ff */
[----:B------:R-:W-:Y:S01]  /*5b60*/  BSSY B1, `(.L_x_100) ;  /* 0x0000038000017945 */ /* 0x000fe20003800000 */
[C---:B------:R-:W-:Y:S01]  /*5b70*/  LEA R216, R201.reuse, UR49, 0x3 ;  /* 0x00000031c9d87c11 */ /* 0x040fe2000f8e18ff */
[----:B------:R-:W-:Y:S01]  /*5b80*/  IMAD R22, R201, 0x40, R202 ;  /* 0x00000040c9167824 */ /* 0x000fe200078e02ca */
[----:B------:R-:W1:Y:S01]  /*5b90*/  @!P0 SYNCS.PHASECHK.TRANS64.TRYWAIT P1, [UR49+0x110], R0 ;  /* 0x00011000ff0085a7 */ /* 0x000e620008021131 */
[----:B------:R-:W-:Y:S02]  /*5ba0*/  SHF.L.U32 R5, R233, 0x1f, RZ ;  /* 0x0000001fe9057819 */ /* 0x000fe400000006ff */
[----:B------:R-:W-:Y:S02]  /*5bb0*/  CS2R R18, SRZ ;  /* 0x0000000000127805 */ /* 0x000fe4000001ff00 */
[----:B------:R-:W-:Y:S02]  /*5bc0*/  PLOP3.LUT P5, PT, PT, PT, PT, 0x8, 0x80 ;  /* 0x000000000080781c */ /* 0x000fe40003fae170 */
[----:B------:R-:W-:Y:S02]  /*5bd0*/  CS2R R16, SRZ ;  /* 0x0000000000107805 */ /* 0x000fe4000001ff00 */
[----:B------:R-:W-:Y:S02]  /*5be0*/  CS2R R186, SRZ ;  /* 0x0000000000ba7805 */ /* 0x000fe4000001ff00 */
[----:B------:R-:W-:Y:S02]  /*5bf0*/  CS2R R184, SRZ ;  /* 0x0000000000b87805 */ /* 0x000fe4000001ff00 */
[----:B------:R-:W-:Y:S02]  /*5c00*/  CS2R R30, SRZ ;  /* 0x00000000001e7805 */ /* 0x000fe4000001ff00 */
[----:B------:R-:W-:Y:S02]  /*5c10*/  CS2R R28, SRZ ;  /* 0x00000000001c7805 */ /* 0x000fe4000001ff00 */
[----:B------:R-:W-:Y:S02]  /*5c20*/  CS2R R26, SRZ ;  /* 0x00000000001a7805 */ /* 0x000fe4000001ff00 */
[----:B------:R-:W-:Y:S01]  /*5c30*/  CS2R R24, SRZ ;  /* 0x0000000000187805 */ /* 0x000fe2000001ff00 */
[----:B------:R4:W2:Y:S01]  /*5c40*/  SYNCS.PHASECHK.TRANS64.TRYWAIT P4, [R216+URZ+0x150], R5 ;  /* 0x00015005d80075a7 */ /* 0x0008a200080811ff */
[----:B-1----:R-:W-:Y:S01]  /*5c50*/  @!P0 PLOP3.LUT P5, PT, P1, PT, PT, 0x8, 0x80 ;  /* 0x000000000080881c */ /* 0x002fe20000fae170 */
[----:B------:R-:W-:Y:S01]  /*5c60*/  @!UPT UIADD3 URZ, UPT, UPT, URZ, URZ, URZ ;  /* 0x000000fffffff290 */ /* 0x000fe2000fffe0ff */
[----:B----4-:R-:W-:Y:S11]  /*5c70*/  @P0 BRA `(.L_x_101) ;  /* 0x0000000000980947 */ /* 0x010ff60003800000 */
[----:B------:R-:W-:Y:S01]  /*5c80*/  ISETP.NE.U32.AND P0, PT, RZ, UR38, PT ;  /* 0x00000026ff007c0c */ /* 0x000fe2000bf05070 */
[----:B------:R-:W-:Y:S01]  /*5c90*/  BSSY B0, `(.L_x_102) ;  /* 0x0000016000007945 */ /* 0x000fe20003800000 */
[----:B--2--5:R-:W-:Y:S02]  /*5ca0*/  FSETP.NEU.AND P2, PT, R141, RZ, PT ;  /* 0x000000ff8d00720b */ /* 0x024fe40003f4d000 */
[----:B------:R-:W-:Y:S02]  /*5cb0*/  CS2R R26, SRZ ;  /* 0x00000000001a7805 */ /* 0x000fe4000001ff00 */
[----:B------:R-:W-:Y:S02]  /*5cc0*/  ISETP.NE.AND.EX P0, PT, RZ, UR39, PT, P0 ;  /* 0x00000027ff007c0c */ /* 0x000fe4000bf05300 */
[----:B------:R-:W-:Y:S02]  /*5cd0*/  CS2R R24, SRZ ;  /* 0x0000000000187805 */ /* 0x000fe4000001ff00 */
[----:B------:R-:W-:Y:S02]  /*5ce0*/  LOP3.LUT P1, RZ, R215, 0xff, RZ, 0xc0, !PT ;  /* 0x000000ffd7ff7812 */ /* 0x000fe4000782c0ff */
[----:B------:R-:W-:Y:S02]  /*5cf0*/  CS2R R30, SRZ ;  /* 0x00000000001e7805 */ /* 0x000fe4000001ff00 */
[----:B------:R-:W-:Y:S02]  /*5d00*/  SEL R0, RZ, 0xffffffff, P2 ;  /* 0xffffffffff007807 */ /* 0x000fe40001000000 */
[----:B------:R-:W-:Y:S02]  /*5d10*/  CS2R R28, SRZ ;  /* 0x00000000001c7805 */ /* 0x000fe4000001ff00 */
[----:B------:R-:W-:Y:S02]  /*5d20*/  SEL R3, RZ, 0xffffffff, P0 ;  /* 0xffffffffff037807 */ /* 0x000fe40000000000 */
[----:B------:R-:W-:Y:S02]  /*5d30*/  CS2R R186, SRZ ;  /* 0x0000000000ba7805 */ /* 0x000fe4000001ff00 */
[----:B------:R-:W-:Y:S02]  /*5d40*/  CS2R R184, SRZ ;  /* 0x0000000000b87805 */ /* 0x000fe4000001ff00 */
[----:B------:R-:W-:Y:S02]  /*5d50*/  CS2R R18, SRZ ;  /* 0x0000000000127805 */ /* 0x000fe4000001ff00 */
[----:B------:R-:W-:Y:S02]  /*5d60*/  @P3 SEL R0, R3, R0, !P1 ;  /* 0x0000000003003207 */ /* 0x000fe40004800000 */
[----:B------:R-:W-:Y:S02]  /*5d70*/  CS2R R16, SRZ ;  /* 0x0000000000107805 */ /* 0x000fe4000001ff00 */
[----:B------:R-:W-:Y:S04]  /*5d80*/  LOP3.LUT R0, R0, 0x1, RZ, 0xc0, !PT ;  /* 0x0000000100007812 */ /* 0x000fe800078ec0ff */
[----:B------:R-:W-:Y:S01]  /*5d90*/  ISETP.NE.U32.AND P0, PT, R0, 0x1, PT ;  /* 0x000000010000780c */ /* 0x000fe20003f05070 */
[----:B------:R-:W-:Y:S01]  /*5da0*/  @!UPT UIADD3 URZ, UPT, UPT, URZ, URZ, URZ ;  /* 0x000000fffffff290 */ /* 0x000fe2000fffe0ff */
[----:B------:R-:W-:Y:S11]  /*5db0*/  @!P5 BRA `(.L_x_103) ;  /* 0x00000000000cd947 */ /* 0x000ff60003800000 */
[----:B------:R-:W-:Y:S04]  /*5dc0*/  SHF.L.U32 R3, R231, 0x1f, RZ ;  /* 0x0000001fe7037819 */ /* 0x000fe800000006ff */
[----:B------:R-:W1:Y:S02]  /*5dd0*/  SYNCS.PHASECHK.TRANS64.TRYWAIT P1, [UR49+0x110], R3 ;  /* 0x00011003ff0075a7 */ /* 0x000e640008021131 */
[----:B-1----:R-:W-:Y:S05]  /*5de0*/  @!P1 BRA `(.L_x_104) ;  /* 0x00000020008c9947 */ /* 0x002fea0003800000 */
.L_x_103:
[----:B------:R-:W-:Y:S05]  /*5df0*/  BSYNC B0 ;  /* 0x0000000000007941 */ /* 0x000fea0003800000 */
.L_x_102:
[----:B------:R4:W2:Y:S01]  /*5e00*/  @P0 LDS.128 R24, [R224+UR49+0x200] ;  /* 0x00020031e0180984 */ /* 0x0008a20008000c00 */
[----:B------:R-:W-:Y:S01]  /*5e10*/  UIADD3 UR4, UPT, UPT, UR49, 0x118, URZ ;  /* 0x0000011831047890 */ /* 0x000fe2000fffe0ff */
[----:B------:R-:W-:Y:S02]  /*5e20*/  LOP3.LUT R231, R231, 0x1, RZ, 0x3c, !PT ;  /* 0x00000001e7e77812 */ /* 0x000fe400078e3cff */
[----:B------:R4:W1:Y:S01]  /*5e30*/  @P0 LDS.128 R28, [R236+0x10] ;  /* 0x00001000ec1c0984 */ /* 0x0008620000000c00 */
[----:B------:R-:W-:Y:S03]  /*5e40*/  UPRMT UR4, UR37, 0x654, UR4 ;  /* 0x0000065425047896 */ /* 0x000fe60008000004 */
[----:B------:R4:W1:Y:S04]  /*5e50*/  @P0 LDS.128 R184, [R235+0x20] ;  /* 0x00002000ebb80984 */ /* 0x0008680000000c00 */
[----:B------:R4:W1:Y:S01]  /*5e60*/  @P0 LDS.128 R16, [R234+0x30] ;  /* 0x00003000ea100984 */ /* 0x0008620000000c00 */
[----:B------:R-:W-:Y:S01]  /*5e70*/  @!PT LDS RZ, [RZ] ;  /* 0x00000000fffff984 */ /* 0x000fe20000000800 */
[----:B------:R-:W-:Y:S01]  /*5e80*/  @!PT LDS RZ, [RZ] ;  /* 0x00000000fffff984 */ /* 0x000fe20000000800 */
[----:B------:R-:W-:Y:S01]  /*5e90*/  @!PT LDS RZ, [RZ] ;  /* 0x00000000fffff984 */ /* 0x000fe20000000800 */
[----:B------:R-:W-:Y:S01]  /*5ea0*/  @!PT LDS RZ, [RZ] ;  /* 0x00000000fffff984 */ /* 0x000fe20000000800 */
[----:B------:R5:W-:Y:S06]  /*5eb0*/  MEMBAR.ALL.CTA ;  /* 0x0000000000007992 */ /* 0x000bec0000008000 */
[----:B-----5:R-:W5:Y:S02]  /*5ec0*/  FENCE.VIEW.ASYNC.S ;  /* 0x00000000000073c6 */ /* 0x020f640000000000 */
[----:B-----5:R-:W-:Y:S01]  /*5ed0*/  SYNCS.ARRIVE.TRANS64.RED.A1T0 RZ, [UR4], RZ ;  /* 0x000000ffffff79a7 */ /* 0x020fe20008100404 */
.L_x_101:
[----:B------:R-:W-:Y:S05]  /*5ee0*/  BSYNC B1 ;  /* 0x0000000000017941 */ /* 0x000fea0003800000 */
.L_x_100:
[----:B-1----:R-:W-:Y:S04]  /*5ef0*/  SHF.R.U32.HI R0, RZ, 0x15, R22 ;  /* 0x00000015ff007819 */ /* 0x002fe80000011616 */
[----:B------:R-:W-:Y:S01]  /*5f00*/  LOP3.LUT P0, RZ, R0, 0x3, R225, 0x48, !PT ;  /* 0x0000000300ff7812 */ /* 0x000fe200078048e1 */
[----:B------:R-:W-:Y:S01]  /*5f10*/  @!UPT UIADD3 URZ, UPT, UPT, URZ, URZ, URZ ;  /* 0x000000fffffff290 */ /* 0x000fe2000fffe0ff */
[----:B--2---:R-:W-:Y:S11]  /*5f20*/  @P4 BRA `(.L_x_105) ;  /* 0x0000000000084947 */ /* 0x004ff60003800000 */
[----:B------:R-:W1:Y:S02]  /*5f30*/  SYNCS.PHASECHK.TRANS64.TRYWAIT P1, [R216+URZ+0x150], R5 ;  /* 0x00015005d80075a7 */ /* 0x000e6400080211ff */
[----:B-1----:R-:W-:Y:S05]  /*5f40*/  @!P1 BRA `(.L_x_106) ;  /* 0x00000020004c9947 */ /* 0x002fea0003800000 */
.L_x_105:
        /* <DEDUP_REMOVED lines=17> */
.L_x_107:
[----:B------:R-:W-:Y:S01]  /*6060*/  ISETP.NE.AND P0, PT, R239, RZ, PT ;  /* 0x000000ffef00720c */ /* 0x000fe20003f05270 */
[----:B------:R-:W-:Y:S05]  /*6070*/  WARPSYNC.ALL ;  /* 0x0000000000007948 */ /* 0x000fea0003800000 */
[----:B------:R-:W-:Y:S01]  /*6080*/  R2UR UR4, R22 ;  /* 0x00000000160472ca */ /* 0x000fe200000e0000 */
[----:B------:R-:W-:Y:S01]  /*6090*/  BSSY.RECONVERGENT B0, `(.L_x_108) ;  /* 0x000011e000007945 */ /* 0x000fe20003800200 */
[----:B------:R-:W-:Y:S02]  /*60a0*/  F2FP.F16.E4M3.UNPACK_B R12, R24 ;  /* 0x00000018ff0c723e */ /* 0x000fe400020006ff */
[----:B------:R-:W-:Y:S02]  /*60b0*/  F2FP.F16.E4M3.UNPACK_B R11, R25 ;  /* 0x00000019ff0b723e */ /* 0x000fe400020006ff */
[----:B------:R-:W-:Y:S01]  /*60c0*/  F2FP.F16.E4M3.UNPACK_B R10, R26 ;  /* 0x0000001aff0a723e */ /* 0x000fe200020006ff */
[--C-:B------:R-:W-:Y:S01]  /*60d0*/  HADD2.F32 R138, -RZ, R12.reuse.H0_H0 ;  /* 0x2000000cff8a7230 */ /* 0x100fe20000004100 */
[----:B------:R-:W-:Y:S01]  /*60e0*/  F2FP.F16.E4M3.UNPACK_B R9, R27 ;  /* 0x0000001bff09723e */ /* 0x000fe200020006ff */
[----:B------:R-:W-:Y:S01]  /*60f0*/  HADD2.F32 R140, -RZ, R12.H1_H1 ;  /* 0x3000000cff8c7230 */ /* 0x000fe20000004100 */
[----:B------:R-:W-:Y:S01]  /*6100*/  F2FP.F16.E4M3.UNPACK_B R8, R28 ;  /* 0x0000001cff08723e */ /* 0x000fe200020006ff */
[--C-:B------:R-:W-:Y:S01]  /*6110*/  HADD2.F32 R145, -RZ, R11.reuse.H0_H0 ;  /* 0x2000000bff917230 */ /* 0x100fe20000004100 */
[----:B------:R-:W-:Y:S01]  /*6120*/  F2FP.F16.E4M3.UNPACK_B R7, R29 ;  /* 0x0000001dff07723e */ /* 0x000fe200020006ff */
[----:B------:R-:W-:Y:S01]  /*6130*/  HADD2.F32 R144, -RZ, R11.H1_H1 ;  /* 0x3000000bff907230 */ /* 0x000fe20000004100 */
[----:B------:R-:W-:Y:S01]  /*6140*/  F2FP.F16.E4M3.UNPACK_B R6, R30 ;  /* 0x0000001eff06723e */ /* 0x000fe200020006ff */
[--C-:B------:R-:W-:Y:S01]  /*6150*/  HADD2.F32 R148, -RZ, R10.reuse.H0_H0 ;  /* 0x2000000aff947230 */ /* 0x100fe20000004100 */
[----:B-1----:R-:W-:Y:S01]  /*6160*/  F2FP.F16.E4M3.UNPACK_B R5, R31 ;  /* 0x0000001fff05723e */ /* 0x002fe200020006ff */
[----:B------:R-:W-:Y:S01]  /*6170*/  HADD2.F32 R150, -RZ, R10.H1_H1 ;  /* 0x3000000aff967230 */ /* 0x000fe20000004100 */
[----:B------:R-:W-:Y:S01]  /*6180*/  F2FP.F16.E4M3.UNPACK_B R24, R24.H1 ;  /* 0x00000018ff18723e */ /* 0x000fe200030006ff */
[--C-:B------:R-:W-:Y:S01]  /*6190*/  HADD2.F32 R151, -RZ, R9.reuse.H0_H0 ;  /* 0x20000009ff977230 */ /* 0x100fe20000004100 */
[----:B------:R-:W-:Y:S01]  /*61a0*/  F2FP.F16.E4M3.UNPACK_B R25, R25.H1 ;  /* 0x00000019ff19723e */ /* 0x000fe200030006ff */
        /* <DEDUP_REMOVED lines=13> */
[----:B------:R-:W-:Y:S01]  /*6280*/  F2FP.F16.E4M3.UNPACK_B R4, R184 ;  /* 0x000000b8ff04723e */ /* 0x000fe200020006ff */
[--C-:B------:R-:W-:Y:S01]  /*6290*/  HADD2.F32 R153, -RZ, R27.reuse.H0_H0 ;  /* 0x2000001bff997230 */ /* 0x100fe20000004100 */
[-C--:B------:R-:W-:Y:S01]  /*62a0*/  F2FP.F16.E4M3.UNPACK_B R189, R16.reuse ;  /* 0x00000010ffbd723e */ /* 0x080fe200020006ff */
[----:B------:R-:W-:Y:S01]  /*62b0*/  HADD2.F32 R156, -RZ, R27.H1_H1 ;  /* 0x3000001bff9c7230 */ /* 0x000fe20000004100 */
[----:B------:R-:W-:Y:S01]  /*62c0*/  F2FP.F16.E4M3.UNPACK_B R191, R16.H1 ;  /* 0x00000010ffbf723e */ /* 0x000fe200030006ff */
        /* <DEDUP_REMOVED lines=13> */
[----:B------:R-:W-:Y:S01]  /*63a0*/  R2UR UR5, R216 ;  /* 0x00000000d80572ca */ /* 0x000fe200000e0000 */
        /* <DEDUP_REMOVED lines=13> */
[----:B------:R-:W-:Y:S01]  /*6480*/  UIADD3 UR5, UPT, UPT, UR5, 0x170, URZ ;  /* 0x0000017005057890 */ /* 0x000fe2000fffe0ff */
[--C-:B------:R-:W-:Y:S01]  /*6490*/  HADD2.F32 R169, -RZ, R31.reuse.H0_H0 ;  /* 0x2000001fffa97230 */ /* 0x100fe20000004100 */
[----:B------:R-:W-:Y:S01]  /*64a0*/  F2FP.F16.E4M3.UNPACK_B R187, R187.H1 ;  /* 0x000000bbffbb723e */ /* 0x000fe200030006ff */
[----:B------:R-:W-:Y:S01]  /*64b0*/  HADD2.F32 R172, -RZ, R31.H1_H1 ;  /* 0x3000001fffac7230 */ /* 0x000fe20000004100 */
[----:B------:R-:W-:Y:S01]  /*64c0*/  UPRMT UR5, UR37, 0x654, UR5 ;  /* 0x0000065425057896 */ /* 0x000fe20008000005 */
[--C-:B------:R-:W-:Y:S02]  /*64d0*/  HADD2.F32 R171, -RZ, R4.reuse.H0_H0 ;  /* 0x20000004ffab7230 */ /* 0x100fe40000004100 */
[----:B------:R-:W-:Y:S02]  /*64e0*/  HADD2.F32 R174, -RZ, R4.H1_H1 ;  /* 0x30000004ffae7230 */ /* 0x000fe40000004100 */
[----:B------:R-:W1:Y:S01]  /*64f0*/  LDTM.x64 R4, tmem[UR4] ;  /* 0x00000004000479ee */ /* 0x000e620008340000 */
[----:B------:R-:W-:Y:S01]  /*6500*/  NOP ;  /* 0x0000000000007918 */ /* 0x000fe20000000000 */
[----:B------:R-:W-:Y:S02]  /*6510*/  HADD2.F32 R178, -RZ, R177.H1_H1 ;  /* 0x300000b1ffb27230 */ /* 0x000fe40000004100 */
[----:B-1----:R-:W-:Y:S01]  /*6520*/  SYNCS.ARRIVE.TRANS64.RED.A1T0 RZ, [UR5], RZ ;  /* 0x000000ffffff79a7 */ /* 0x002fe20008100405 */
[----:B------:R-:W-:Y:S02]  /*6530*/  HADD2.F32 R182, -RZ, R181.H1_H1 ;  /* 0x300000b5ffb67230 */ /* 0x000fe40000004100 */
[----:B------:R-:W-:Y:S02]  /*6540*/  HADD2.F32 R186, -RZ, R185.H1_H1 ;  /* 0x300000b9ffba7230 */ /* 0x000fe40000004100 */
[----:B------:R-:W-:Y:S02]  /*6550*/  HADD2.F32 R190, -RZ, R189.H1_H1 ;  /* 0x300000bdffbe7230 */ /* 0x000fe40000004100 */
[----:B------:R-:W-:Y:S02]  /*6560*/  HADD2.F32 R194, -RZ, R193.H1_H1 ;  /* 0x300000c1ffc27230 */ /* 0x000fe40000004100 */
[--C-:B------:R-:W-:Y:S02]  /*6570*/  HADD2.F32 R173, -RZ, R175.reuse.H0_H0 ;  /* 0x200000afffad7230 */ /* 0x100fe40000004100 */
[----:B------:R-:W-:Y:S02]  /*6580*/  HADD2.F32 R176, -RZ, R175.H1_H1 ;  /* 0x300000afffb07230 */ /* 0x000fe40000004100 */
[----:B------:R-:W-:Y:S02]  /*6590*/  HADD2.F32 R175, -RZ, R177.H0_H0 ;  /* 0x200000b1ffaf7230 */ /* 0x000fe40000004100 */
[--C-:B------:R-:W-:Y:S02]  /*65a0*/  HADD2.F32 R177, -RZ, R179.reuse.H0_H0 ;  /* 0x200000b3ffb17230 */ /* 0x100fe40000004100 */
[----:B------:R-:W-:Y:S02]  /*65b0*/  HADD2.F32 R180, -RZ, R179.H1_H1 ;  /* 0x300000b3ffb47230 */ /* 0x000fe40000004100 */
[----:B------:R-:W-:Y:S02]  /*65c0*/  HADD2.F32 R179, -RZ, R181.H0_H0 ;  /* 0x200000b5ffb37230 */ /* 0x000fe40000004100 */
[C-C-:B---3-5:R-:W-:Y:S01]  /*65d0*/  FFMA R0, R139.reuse, R4, R2.reuse ;  /* 0x000000048b007223 */ /* 0x168fe20000000002 */
[C-C-:B------:R-:W-:Y:S01]  /*65e0*/  FFMA R3, R139.reuse, R5, R2.reuse ;  /* 0x000000058b037223 */ /* 0x140fe20000000002 */
[C-C-:B------:R-:W-:Y:S01]  /*65f0*/  FFMA R68, R139.reuse, R6, R2.reuse ;  /* 0x000000068b447223 */ /* 0x140fe20000000002 */
[--C-:B------:R-:W-:Y:S02]  /*6600*/  HADD2.F32 R6, -RZ, R199.reuse.H1_H1 ;  /* 0x300000c7ff067230 */ /* 0x100fe40000004100 */
[C-C-:B------:R-:W-:Y:S01]  /*6610*/  FFMA R69, R139.reuse, R7, R2.reuse ;  /* 0x000000078b457223 */ /* 0x140fe20000000002 */
[C-C-:B------:R-:W-:Y:S01]  /*6620*/  FFMA R70, R139.reuse, R8, R2.reuse ;  /* 0x000000088b467223 */ /* 0x140fe20000000002 */
[C-C-:B------:R-:W-:Y:S01]  /*6630*/  FFMA R71, R139.reuse, R9, R2.reuse ;  /* 0x000000098b477223 */ /* 0x140fe20000000002 */
[----:B------:R-:W-:Y:S02]  /*6640*/  HADD2.F32 R7, -RZ, R199.H0_H0 ;  /* 0x200000c7ff077230 */ /* 0x000fe40000004100 */
[C-C-:B------:R-:W-:Y:S01]  /*6650*/  FFMA R72, R139.reuse, R10, R2.reuse ;  /* 0x0000000a8b487223 */ /* 0x140fe20000000002 */
        /* <DEDUP_REMOVED lines=56> */
[----:B------:R-:W-:Y:S01]  /*69e0*/  FFMA R2, R139, R67, R2 ;  /* 0x000000438b027223 */ /* 0x000fe20000000002 */
[C---:B------:R-:W-:Y:S01]  /*69f0*/  FFMA R0, R141.reuse, R138, R0 ;  /* 0x0000008a8d007223 */ /* 0x040fe20000000000 */
[C---:B------:R-:W-:Y:S01]  /*6a00*/  FFMA R3, R141.reuse, R140, R3 ;  /* 0x0000008c8d037223 */ /* 0x040fe20000000003 */
[C---:B------:R-:W-:Y:S01]  /*6a10*/  FFMA R68, R141.reuse, R143, R68 ;  /* 0x0000008f8d447223 */ /* 0x040fe20000000044 */
[C---:B------:R-:W-:Y:S01]  /*6a20*/  FFMA R69, R141.reuse, R142, R69 ;  /* 0x0000008e8d457223 */ /* 0x040fe20000000045 */
[C---:B------:R-:W-:Y:S01]  /*6a30*/  FFMA R70, R141.reuse, R145, R70 ;  /* 0x000000918d467223 */ /* 0x040fe20000000046 */
[C---:B------:R-:W-:Y:S01]  /*6a40*/  FFMA R71, R141.reuse, R144, R71 ;  /* 0x000000908d477223 */ /* 0x040fe20000000047 */
[C---:B------:R-:W-:Y:S01]  /*6a50*/  FFMA R72, R141.reuse, R147, R72 ;  /* 0x000000938d487223 */ /* 0x040fe20000000048 */
[----:B------:R-:W-:Y:S01]  /*6a60*/  FFMA R73, R141, R146, R73 ;  /* 0x000000928d497223 */ /* 0x000fe20000000049 */
[----:B------:R-:W-:Y:S01]  /*6a70*/  F2FP.SATFINITE.RELU.E4M3.F32.PACK_AB_MERGE_C R216, R69, R68, RZ ;  /* 0x0000004445d8723e */ /* 0x000fe200048078ff */
[C---:B------:R-:W-:Y:S01]  /*6a80*/  FFMA R74, R141.reuse, R148, R74 ;  /* 0x000000948d4a7223 */ /* 0x040fe2000000004a */
[C---:B------:R-:W-:Y:S01]  /*6a90*/  FFMA R75, R141.reuse, R150, R75 ;  /* 0x000000968d4b7223 */ /* 0x040fe2000000004b */
[----:B------:R-:W-:Y:S01]  /*6aa0*/  FFMA R76, R141, R149, R76 ;  /* 0x000000958d4c7223 */ /* 0x000fe2000000004c */
[----:B------:R-:W-:Y:S01]  /*6ab0*/  F2FP.SATFINITE.RELU.E4M3.F32.PACK_AB_MERGE_C R217, R73, R72, RZ ;  /* 0x0000004849d9723e */ /* 0x000fe200048078ff */
[----:B------:R-:W-:Y:S01]  /*6ac0*/  FFMA R77, R141, R152, R77 ;  /* 0x000000988d4d7223 */ /* 0x000fe2000000004d */
[----:B------:R-:W-:Y:S01]  /*6ad0*/  F2FP.SATFINITE.RELU.E4M3.F32.PACK_AB_MERGE_C R216, R3, R0, R216 ;  /* 0x0000000003d8723e */ /* 0x000fe200048078d8 */
[----:B------:R-:W-:Y:S01]  /*6ae0*/  FFMA R78, R141, R151, R78 ;  /* 0x000000978d4e7223 */ /* 0x000fe2000000004e */
[----:B------:R-:W-:Y:S01]  /*6af0*/  F2FP.SATFINITE.RELU.E4M3.F32.PACK_AB_MERGE_C R217, R71, R70, R217 ;  /* 0x0000004647d9723e */ /* 0x000fe200048078d9 */
[----:B------:R-:W-:Y:S01]  /*6b00*/  FFMA R79, R141, R154, R79 ;  /* 0x0000009a8d4f7223 */ /* 0x000fe2000000004f */
[----:B------:R-:W-:Y:S01]  /*6b10*/  F2FP.SATFINITE.RELU.E4M3.F32.PACK_AB_MERGE_C R218, R77, R76, RZ ;  /* 0x0000004c4dda723e */ /* 0x000fe200048078ff */
[C---:B------:R-:W-:Y:S01]  /*6b20*/  FFMA R80, R141.reuse, R153, R80 ;  /* 0x000000998d507223 */ /* 0x040fe20000000050 */
[C---:B------:R-:W-:Y:S01]  /*6b30*/  FFMA R81, R141.reuse, R156, R81 ;  /* 0x0000009c8d517223 */ /* 0x040fe20000000051 */
[----:B------:R-:W-:Y:S01]  /*6b40*/  FFMA R82, R141, R155, R82 ;  /* 0x0000009b8d527223 */ /* 0x000fe20000000052 */
[----:B------:R-:W-:Y:S01]  /*6b50*/  F2FP.SATFINITE.RELU.E4M3.F32.PACK_AB_MERGE_C R218, R75, R74, R218 ;  /* 0x0000004a4bda723e */ /* 0x000fe200048078da */
[C---:B------:R-:W-:Y:S01]  /*6b60*/  FFMA R83, R141.reuse, R158, R83 ;  /* 0x0000009e8d537223 */ /* 0x040fe20000000053 */
[----:B------:R-:W-:Y:S01]  /*6b70*/  FFMA R84, R141, R157, R84 ;  /* 0x0000009d8d547223 */ /* 0x000fe20000000054 */
[----:B------:R-:W-:Y:S01]  /*6b80*/  F2FP.SATFINITE.RELU.E4M3.F32.PACK_AB_MERGE_C R219, R81, R80, RZ ;  /* 0x0000005051db723e */ /* 0x000fe200048078ff */
[C---:B------:R-:W-:Y:S01]  /*6b90*/  FFMA R85, R141.reuse, R160, R85 ;  /* 0x000000a08d557223 */ /* 0x040fe20000000055 */
[C---:B------:R-:W-:Y:S01]  /*6ba0*/  FFMA R86, R141.reuse, R159, R86 ;  /* 0x0000009f8d567223 */ /* 0x040fe20000000056 */
        /* <DEDUP_REMOVED lines=10> */
[----:B------:R1:W-:Y:S01]  /*6c50*/  STS.128 [R224+UR49+0x2200], R216 ;  /* 0x002200d8e0007988 */ /* 0x0003e20008000c31 */
        /* <DEDUP_REMOVED lines=14> */
[C---:B------:R-:W-:Y:S01]  /*6d40*/  FFMA R103, R141.reuse, R178, R103 ;  /* 0x000000b28d677223 */ /* 0x040fe20000000067 */
[--C-:B------:R-:W-:Y:S02]  /*6d50*/  HADD2.F32 R181, -RZ, R183.reuse.H0_H0 ;  /* 0x200000b7ffb57230 */ /* 0x100fe40000004100 */
[C---:B------:R-:W-:Y:S01]  /*6d60*/  FFMA R104, R141.reuse, R177, R104 ;  /* 0x000000b18d687223 */ /* 0x040fe20000000068 */
[----:B------:R-:W-:Y:S02]  /*6d70*/  HADD2.F32 R184, -RZ, R183.H1_H1 ;  /* 0x300000b7ffb87230 */ /* 0x000fe40000004100 */
[C---:B------:R-:W-:Y:S01]  /*6d80*/  FFMA R105, R141.reuse, R180, R105 ;  /* 0x000000b48d697223 */ /* 0x040fe20000000069 */
[----:B------:R-:W-:Y:S02]  /*6d90*/  HADD2.F32 R183, -RZ, R185.H0_H0 ;  /* 0x200000b9ffb77230 */ /* 0x000fe40000004100 */
        /* <DEDUP_REMOVED lines=27> */
[----:B------:R-:W-:Y:S01]  /*6f50*/  FFMA R121, R141, R196, R121 ;  /* 0x000000c48d797223 */ /* 0x000fe20000000079 */
[----:B------:R-:W-:Y:S01]  /*6f60*/  F2FP.SATFINITE.RELU.E4M3.F32.PACK_AB_MERGE_C R223, R95, R94, R223 ;  /* 0x0000005e5fdf723e */ /* 0x000fe200048078df */
[C---:B------:R-:W-:Y:S01]  /*6f70*/  FFMA R122, R141.reuse, R195, R122 ;  /* 0x000000c38d7a7223 */ /* 0x040fe2000000007a */
[C---:B------:R-:W-:Y:S01]  /*6f80*/  FFMA R123, R141.reuse, R198, R123 ;  /* 0x000000c68d7b7223 */ /* 0x040fe2000000007b */
[--C-:B------:R-:W-:Y:S02]  /*6f90*/  HADD2.F32 R9, -RZ, R197.reuse.H0_H0 ;  /* 0x200000c5ff097230 */ /* 0x100fe40000004100 */
[----:B------:R-:W-:Y:S01]  /*6fa0*/  FFMA R124, R141, R5, R124 ;  /* 0x000000058d7c7223 */ /* 0x000fe2000000007c */
[----:B------:R1:W-:Y:S01]  /*6fb0*/  STS.128 [R236+0x2010], R220 ;  /* 0x002010dcec007388 */ /* 0x0003e20000000c00 */
[----:B------:R-:W-:Y:S01]  /*6fc0*/  F2FP.SATFINITE.RELU.E4M3.F32.PACK_AB_MERGE_C R244, R101, R100, RZ ;  /* 0x0000006465f4723e */ /* 0x000fe200048078ff */
[----:B------:R-:W-:Y:S01]  /*6fd0*/  HADD2.F32 R11, -RZ, R197.H1_H1 ;  /* 0x300000c5ff0b7230 */ /* 0x000fe20000004100 */
[----:B------:R-:W-:Y:S01]  /*6fe0*/  F2FP.SATFINITE.RELU.E4M3.F32.PACK_AB_MERGE_C R245, R105, R104, RZ ;  /* 0x0000006869f5723e */ /* 0x000fe200048078ff */
[----:B------:R-:W-:Y:S01]  /*6ff0*/  FFMA R125, R141, R4, R125 ;  /* 0x000000048d7d7223 */ /* 0x000fe2000000007d */
[----:B------:R-:W-:Y:S01]  /*7000*/  F2FP.SATFINITE.RELU.E4M3.F32.PACK_AB_MERGE_C R246, R109, R108, RZ ;  /* 0x0000006c6df6723e */ /* 0x000fe200048078ff */
[----:B------:R-:W-:Y:S01]  /*7010*/  FFMA R126, R141, R7, R126 ;  /* 0x000000078d7e7223 */ /* 0x000fe2000000007e */
[----:B------:R-:W-:Y:S01]  /*7020*/  F2FP.SATFINITE.RELU.E4M3.F32.PACK_AB_MERGE_C R247, R113, R112, RZ ;  /* 0x0000007071f7723e */ /* 0x000fe200048078ff */
[C---:B------:R-:W-:Y:S01]  /*7030*/  FFMA R127, R141.reuse, R6, R127 ;  /* 0x000000068d7f7223 */ /* 0x040fe2000000007f */
[C---:B------:R-:W-:Y:S01]  /*7040*/  FFMA R128, R141.reuse, R9, R128 ;  /* 0x000000098d807223 */ /* 0x040fe20000000080 */
[----:B------:R-:W-:Y:S01]  /*7050*/  FFMA R2, R141, R11, R2 ;  /* 0x0000000b8d027223 */ /* 0x000fe20000000002 */
[----:B------:R-:W-:Y:S02]  /*7060*/  F2FP.SATFINITE.RELU.E4M3.F32.PACK_AB_MERGE_C R244, R99, R98, R244 ;  /* 0x0000006263f4723e */ /* 0x000fe400048078f4 */
[----:B------:R-:W-:Y:S02]  /*7070*/  F2FP.SATFINITE.RELU.E4M3.F32.PACK_AB_MERGE_C R245, R103, R102, R245 ;  /* 0x0000006667f5723e */ /* 0x000fe400048078f5 */
[----:B------:R-:W-:Y:S02]  /*7080*/  F2FP.SATFINITE.RELU.E4M3.F32.PACK_AB_MERGE_C R246, R107, R106, R246 ;  /* 0x0000006a6bf6723e */ /* 0x000fe400048078f6 */
[----:B------:R-:W-:Y:S02]  /*7090*/  F2FP.SATFINITE.RELU.E4M3.F32.PACK_AB_MERGE_C R247, R111, R110, R247 ;  /* 0x0000006e6ff7723e */ /* 0x000fe400048078f7 */
[----:B------:R-:W-:Y:S02]  /*70a0*/  F2FP.SATFINITE.RELU.E4M3.F32.PACK_AB_MERGE_C R248, R117, R116, RZ ;  /* 0x0000007475f8723e */ /* 0x000fe400048078ff */
[----:B------:R-:W-:Y:S01]  /*70b0*/  F2FP.SATFINITE.RELU.E4M3.F32.PACK_AB_MERGE_C R249, R121, R120, RZ ;  /* 0x0000007879f9723e */ /* 0x000fe200048078ff */
[----:B------:R1:W-:Y:S01]  /*70c0*/  STS.128 [R235+0x2020], R244 ;  /* 0x002020f4eb007388 */ /* 0x0003e20000000c00 */
[----:B------:R-:W-:Y:S02]  /*70d0*/  F2FP.SATFINITE.RELU.E4M3.F32.PACK_AB_MERGE_C R250, R125, R124, RZ ;  /* 0x0000007c7dfa723e */ /* 0x000fe400048078ff */
[----:B------:R-:W-:Y:S02]  /*70e0*/  F2FP.SATFINITE.RELU.E4M3.F32.PACK_AB_MERGE_C R242, R2, R128, RZ ;  /* 0x0000008002f2723e */ /* 0x000fe400048078ff */
[----:B------:R-:W-:Y:S02]  /*70f0*/  F2FP.SATFINITE.RELU.E4M3.F32.PACK_AB_MERGE_C R248, R115, R114, R248 ;  /* 0x0000007273f8723e */ /* 0x000fe400048078f8 */
[----:B------:R-:W-:Y:S02]  /*7100*/  F2FP.SATFINITE.RELU.E4M3.F32.PACK_AB_MERGE_C R249, R119, R118, R249 ;  /* 0x0000007677f9723e */ /* 0x000fe400048078f9 */
[----:B------:R-:W-:Y:S02]  /*7110*/  F2FP.SATFINITE.RELU.E4M3.F32.PACK_AB_MERGE_C R250, R123, R122, R250 ;  /* 0x0000007a7bfa723e */ /* 0x000fe400048078fa */
[----:B------:R-:W-:Y:S02]  /*7120*/  F2FP.SATFINITE.RELU.E4M3.F32.PACK_AB_MERGE_C R251, R127, R126, R242 ;  /* 0x0000007e7ffb723e */ /* 0x000fe400048078f2 */
[----:B------:R-:W-:Y:S03]  /*7130*/  IADD3 R242, PT, PT, R201, 0x1, RZ ;  /* 0x00000001c9f27810 */ /* 0x000fe60007ffe0ff */
[----:B------:R1:W-:Y:S01]  /*7140*/  STS.128 [R234+0x2030], R248 ;  /* 0x002030f8ea007388 */ /* 0x0003e20000000c00 */
[----:B------:R-:W-:Y:S01]  /*7150*/  @!PT LDS RZ, [RZ] ;  /* 0x00000000fffff984 */ /* 0x000fe20000000800 */
[----:B------:R-:W-:Y:S01]  /*7160*/  @!PT LDS RZ, [RZ] ;  /* 0x00000000fffff984 */ /* 0x000fe20000000800 */
[----:B------:R-:W-:Y:S01]  /*7170*/  @!PT LDS RZ, [RZ] ;  /* 0x00000000fffff984 */ /* 0x000fe20000000800 */
[----:B------:R-:W-:Y:S01]  /*7180*/  @!PT LDS RZ, [RZ] ;  /* 0x00000000fffff984 */ /* 0x000fe20000000800 */
[----:B------:R2:W-:Y:S07]  /*7190*/  MEMBAR.ALL.CTA ;  /* 0x0000000000007992 */ /* 0x0005ee0000008000 */
[----:B--2---:R-:W2:Y:S02]  /*71a0*/  FENCE.VIEW.ASYNC.S ;  /* 0x00000000000073c6 */ /* 0x004ea40000000000 */
[----:B--2---:R-:W-:Y:S06]  /*71b0*/  BAR.SYNC.DEFER_BLOCKING 0x1, 0x80 ;  /* 0x0042000000007b1d */ /* 0x004fec0000010000 */
[----:B------:R-:W-:Y:S05]  /*71c0*/  @P0 BRA `(.L_x_109) ;  /* 0x0000000000280947 */ /* 0x000fea0003800000 */
[----:B------:R-:W-:Y:S02]  /*71d0*/  UIADD3 UR4, UPT, UPT, UR49, 0x2200, URZ ;  /* 0x0000220031047890 */ /* 0x000fe4000fffe0ff */
[----:B------:R-:W-:Y:S01]  /*71e0*/  UIADD3 UR6, UP0, UPT, UR52, 0x680, URZ ;  /* 0x0000068034067890 */ /* 0x000fe2000ff1e0ff */
[----:B------:R-:W-:Y:S03]  /*71f0*/  UMOV UR43, UR36 ;  /* 0x00000024002b7c82 */ /* 0x000fe60008000000 */
[----:B------:R-:W-:Y:S01]  /*7200*/  MOV R238, UR4 ;  /* 0x0000000400ee7c02 */ /* 0x000fe20008000f00 */
[----:B------:R-:W-:Y:S03]  /*7210*/  UIADD3.X UR7, UPT, UPT, URZ, UR53, URZ, UP0, !UPT ;  /* 0x00000035ff077290 */ /* 0x000fe600087fe4ff */
[----:B------:R-:W-:Y:S11]  /*7220*/  R2UR UR40, R238 ;  /* 0x00000000ee2872ca */ /* 0x000ff600000e0000 */
[----:B------:R-:W-:Y:S02]  /*7230*/  @!UPT UIADD3 URZ, UPT, UPT, URZ, URZ, URZ ;  /* 0x000000fffffff290 */ /* 0x000fe4000fffe0ff */
[----:B------:R2:W-:Y:S01]  /*7240*/  UTMASTG.3D [UR40], [UR6] ;  /* 0x00000028060073b5 */ /* 0x0005e20008010000 */
[----:B------:R0:W-:Y:S01]  /*7250*/  UTMACMDFLUSH ;  /* 0x00000000000079b7 */ /* 0x0001e20000000000 */
[----:B--2---:R-:W-:Y:S04]  /*7260*/  DEPBAR.LE SB0, 0x0 ;  /* 0x000080000000791a */ /* 0x004fe80000000000 */
.L_x_109:
[----:B------:R-:W-:Y:S05]  /*7270*/  BSYNC.RECONVERGENT B0 ;  /* 0x0000000000007941 */ /* 0x000fea0003800200 */
.L_x_108:
[----:B------:R-:W-:Y:S01]  /*7280*/  BAR.SYNC.DEFER_BLOCKING 0x1, 0x80 ;  /* 0x0042000000007b1d */ /* 0x000fe20000010000 */
[----:B------:R-:W-:Y:S01]  /*7290*/  ISETP.NE.AND P2, PT, R240, RZ, PT ;  /* 0x000000fff000720c */ /* 0x000fe20003f45270 */
[----:B------:R-:W-:Y:S01]  /*72a0*/  IMAD.IADD R20, R135, 0x1, R203 ;  /* 0x0000000187147824 */ /* 0x000fe200078e02cb */
[----:B------:R-:W-:Y:S01]  /*72b0*/  ISETP.NE.AND P0, PT, R241, 0x2, PT ;  /* 0x00000002f100780c */ /* 0x000fe20003f05270 */
[----:B------:R-:W-:Y:S01]  /*72c0*/  IMAD.IADD R21, R137, 0x1, R214 ;  /* 0x0000000189157824 */ /* 0x000fe200078e02d6 */
[----:B------:R-:W-:Y:S02]  /*72d0*/  ISETP.NE.AND P1, PT, R242, 0x4, PT ;  /* 0x00000004f200780c */ /* 0x000fe40003f25270 */
[----:B------:R-:W-:Y:S02]  /*72e0*/  SEL R3, RZ, 0x1, P0 ;  /* 0x00000001ff037807 */ /* 0x000fe40000000000 */
[----:B------:R-:W-:Y:S02]  /*72f0*/  SEL R0, RZ, 0x1, P1 ;  /* 0x00000001ff007807 */ /* 0x000fe40000800000 */
[----:B------:R-:W-:Y:S02]  /*7300*/  LOP3.LUT R232, R232, R3, RZ, 0x3c, !PT ;  /* 0x00000003e8e87212 */ /* 0x000fe400078e3cff */
[----:B------:R-:W-:Y:S02]  /*7310*/  LOP3.LUT R233, R233, R0, RZ, 0x3c, !PT ;  /* 0x00000000e9e97212 */ /* 0x000fe400078e3cff */
[----:B------:R-:W-:Y:S02]  /*7320*/  @P2 R2UR UR36, R230 ;  /* 0x00000000e62422ca */ /* 0x000fe400000e0000 */
[----:B------:R-:W-:Y:S02]  /*7330*/  SEL R241, R241, RZ, P0 ;  /* 0x000000fff1f17207 */ /* 0x000fe40000000000 */
[----:B------:R-:W-:Y:S01]  /*7340*/  SEL R201, R242, RZ, P1 ;  /* 0x000000fff2c97207 */ /* 0x000fe20000800000 */
[----:B------:R-:W-:Y:S10]  /*7350*/  @P2 BRA `(.L_x_110) ;  /* 0xffffffd800fc2947 */ /* 0x000ff4000383ffff */
[----:B------:R-:W-:Y:S05]  /*7360*/  EXIT ;  /* 0x000000000000794d */ /* 0x000fea0003800000 */
.L_x_20:
[----:B----4-:R4:W1:Y:S02]  /*7370*/  SYNCS.PHASECHK.TRANS64.TRYWAIT P0, [R3+URZ+0x1a0], R2 ;  /* 0x0001a002030075a7 */ /* 0x01086400080011ff */
[----:B-1----:R-:W-:Y:S05]  /*7380*/  @!P0 NANOSLEEP.SYNCS 0x989680 ;  /* 0x009896800000895d */ /* 0x002fea0003900000 */
[----:B------:R-:W1:Y:S02]  /*7390*/  @!P0 SYNCS.PHASECHK.TRANS64 P0, [R3+URZ+0x1a0], R2 ;  /* 0x0001a002030085a7 */ /* 0x000e6400080010ff */
[----:B-1----:R-:W-:Y:S05]  /*73a0*/  @!P0 BRA `(.L_x_20) ;  /* 0xfffffffc00f08947 */ /* 0x002fea000383ffff */
[----:B------:R-:W-:Y:S05]  /*73b0*/  BRA `(.L_x_111) ;  /* 0xffffffa000d07947 */ /* 0x000fea000383ffff */
.L_x_23:
[----:B-1----:R-:W-:-:S07]  /*73c0*/  MOV R2, UR33 ;  /* 0x0000002100027c02 */ /* 0x002fce0008000f00 */
.L_x_112:
[----:B-1----:R1:W4:Y:S02]  /*73d0*/  SYNCS.PHASECHK.TRANS64.TRYWAIT P0, [R2+URZ+0x88], R5 ;  /* 0x00008805020075a7 */ /* 0x00232400080011ff */
[----:B----4-:R-:W-:Y:S05]  /*73e0*/  @!P0 NANOSLEEP.SYNCS 0x989680 ;  /* 0x009896800000895d */ /* 0x010fea0003900000 */
[----:B------:R-:W4:Y:S02]  /*73f0*/  @!P0 SYNCS.PHASECHK.TRANS64 P0, [R2+URZ+0x88], R5 ;  /* 0x00008805020085a7 */ /* 0x000f2400080010ff */
[----:B----4-:R-:W-:Y:S05]  /*7400*/  @!P0 BRA `(.L_x_112) ;  /* 0xfffffffc00f08947 */ /* 0x010fea000383ffff */
[----:B------:R-:W-:Y:S05]  /*7410*/  BRA `(.L_x_22) ;  /* 0xffffffa400207947 */ /* 0x000fea000383ffff */
.L_x_29:
[----:B-1----:R-:W-:-:S07]  /*7420*/  MOV R2, UR17 ;  /* 0x0000001100027c02 */ /* 0x002fce0008000f00 */
.L_x_113:
[----:B-1----:R1:W4:Y:S02]  /*7430*/  SYNCS.PHASECHK.TRANS64.TRYWAIT P0, [R2+URZ+0x88], R5 ;  /* 0x00008805020075a7 */ /* 0x00232400080011ff */
[----:B----4-:R-:W-:Y:S05]  /*7440*/  @!P0 NANOSLEEP.SYNCS 0x989680 ;  /* 0x009896800000895d */ /* 0x010fea0003900000 */
[----:B------:R-:W4:Y:S02]  /*7450*/  @!P0 SYNCS.PHASECHK.TRANS64 P0, [R2+URZ+0x88], R5 ;  /* 0x00008805020085a7 */ /* 0x000f2400080010ff */
[----:B----4-:R-:W-:Y:S05]  /*7460*/  @!P0 BRA `(.L_x_113) ;  /* 0xfffffffc00f08947 */ /* 0x010fea000383ffff */
[----:B------:R-:W-:Y:S05]  /*7470*/  BRA `(.L_x_28) ;  /* 0xffffffa400cc7947 */ /* 0x000fea000383ffff */
.L_x_33:
[----:B-1----:R1:W4:Y:S02]  /*7480*/  SYNCS.PHASECHK.TRANS64.TRYWAIT P0, [R2+URZ+0x130], R3 ;  /* 0x00013003020075a7 */ /* 0x00232400080011ff */
[----:B----4-:R-:W-:Y:S05]  /*7490*/  @!P0 NANOSLEEP.SYNCS 0x989680 ;  /* 0x009896800000895d */ /* 0x010fea0003900000 */
[----:B------:R-:W4:Y:S02]  /*74a0*/  @!P0 SYNCS.PHASECHK.TRANS64 P0, [R2+URZ+0x130], R3 ;  /* 0x00013003020085a7 */ /* 0x000f2400080010ff */
[----:B----4-:R-:W-:Y:S05]  /*74b0*/  @!P0 BRA `(.L_x_33) ;  /* 0xfffffffc00f08947 */ /* 0x010fea000383ffff */
[----:B------:R-:W-:Y:S05]  /*74c0*/  BRA `(.L_x_114) ;  /* 0xffffffa8005c7947 */ /* 0x000fea000383ffff */
.L_x_37:
[----:B--2---:R-:W-:-:S07]  /*74d0*/  MOV R0, UR5 ;  /* 0x0000000500007c02 */ /* 0x004fce0008000f00 */
.L_x_115:
[----:B-1----:R1:W2:Y:S02]  /*74e0*/  SYNCS.PHASECHK.TRANS64.TRYWAIT P0, [R0+URZ], R3 ;  /* 0x00000003000075a7 */ /* 0x0022a400080011ff */
[----:B--2---:R-:W-:Y:S05]  /*74f0*/  @!P0 NANOSLEEP.SYNCS 0x989680 ;  /* 0x009896800000895d */ /* 0x004fea0003900000 */
[----:B------:R-:W2:Y:S02]  /*7500*/  @!P0 SYNCS.PHASECHK.TRANS64 P0, [R0+URZ], R3 ;  /* 0x00000003000085a7 */ /* 0x000ea400080010ff */
[----:B--2---:R-:W-:Y:S05]  /*7510*/  @!P0 BRA `(.L_x_115) ;  /* 0xfffffffc00f08947 */ /* 0x004fea000383ffff */
[----:B------:R-:W-:Y:S05]  /*7520*/  BRA `(.L_x_116) ;  /* 0xffffffac00cc7947 */ /* 0x000fea000383ffff */
.L_x_38:
[----:B--2---:R-:W-:-:S07]  /*7530*/  MOV R0, UR5 ;  /* 0x0000000500007c02 */ /* 0x004fce0008000f00 */
.L_x_117:
[----:B-1----:R1:W2:Y:S02]  /*7540*/  SYNCS.PHASECHK.TRANS64.TRYWAIT P0, [R0+URZ], R3 ;  /* 0x00000003000075a7 */ /* 0x0022a400080011ff */
[----:B--2---:R-:W-:Y:S05]  /*7550*/  @!P0 NANOSLEEP.SYNCS 0x989680 ;  /* 0x009896800000895d */ /* 0x004fea0003900000 */
[----:B------:R-:W2:Y:S02]  /*7560*/  @!P0 SYNCS.PHASECHK.TRANS64 P0, [R0+URZ], R3 ;  /* 0x00000003000085a7 */ /* 0x000ea400080010ff */
[----:B--2---:R-:W-:Y:S05]  /*7570*/  @!P0 BRA `(.L_x_117) ;  /* 0xfffffffc00f08947 */ /* 0x004fea000383ffff */
[----:B------:R-:W-:Y:S05]  /*7580*/  BRA `(.L_x_118) ;  /* 0xffffffac00d87947 */ /* 0x000fea000383ffff */
.L_x_39:
[----:B--2---:R-:W-:-:S07]  /*7590*/  MOV R0, UR5 ;  /* 0x0000000500007c02 */ /* 0x004fce0008000f00 */
.L_x_119:
[----:B-1----:R1:W2:Y:S02]  /*75a0*/  SYNCS.PHASECHK.TRANS64.TRYWAIT P0, [R0+URZ], R3 ;  /* 0x00000003000075a7 */ /* 0x0022a400080011ff */
[----:B--2---:R-:W-:Y:S05]  /*75b0*/  @!P0 NANOSLEEP.SYNCS 0x989680 ;  /* 0x009896800000895d */ /* 0x004fea0003900000 */
[----:B------:R-:W2:Y:S02]  /*75c0*/  @!P0 SYNCS.PHASECHK.TRANS64 P0, [R0+URZ], R3 ;  /* 0x00000003000085a7 */ /* 0x000ea400080010ff */
[----:B--2---:R-:W-:Y:S05]  /*75d0*/  @!P0 BRA `(.L_x_119) ;  /* 0xfffffffc00f08947 */ /* 0x004fea000383ffff */
[----:B------:R-:W-:Y:S05]  /*75e0*/  BRA `(.L_x_120) ;  /* 0xffffffac00e47947 */ /* 0x000fea000383ffff */
.L_x_40:
[----:B--2---:R-:W-:-:S07]  /*75f0*/  MOV R0, UR5 ;  /* 0x0000000500007c02 */ /* 0x004fce0008000f00 */
.L_x_121:
[----:B-1----:R1:W2:Y:S02]  /*7600*/  SYNCS.PHASECHK.TRANS64.TRYWAIT P0, [R0+URZ], R3 ;  /* 0x00000003000075a7 */ /* 0x0022a400080011ff */
[----:B--2---:R-:W-:Y:S05]  /*7610*/  @!P0 NANOSLEEP.SYNCS 0x989680 ;  /* 0x009896800000895d */ /* 0x004fea0003900000 */
[----:B------:R-:W2:Y:S02]  /*7620*/  @!P0 SYNCS.PHASECHK.TRANS64 P0, [R0+URZ], R3 ;  /* 0x00000003000085a7 */ /* 0x000ea400080010ff */
[----:B--2---:R-:W-:Y:S05]  /*7630*/  @!P0 BRA `(.L_x_121) ;  /* 0xfffffffc00f08947 */ /* 0x004fea000383ffff */
[----:B------:R-:W-:Y:S05]  /*7640*/  BRA `(.L_x_122) ;  /* 0xffffffac00f07947 */ /* 0x000fea000383ffff */
.L_x_41:
[----:B--2---:R-:W-:-:S07]  /*7650*/  MOV R0, UR5 ;  /* 0x0000000500007c02 */ /* 0x004fce0008000f00 */
.L_x_123:
[----:B-1----:R1:W2:Y:S02]  /*7660*/  SYNCS.PHASECHK.TRANS64.TRYWAIT P0, [R0+URZ], R3 ;  /* 0x00000003000075a7 */ /* 0x0022a400080011ff */
[----:B--2---:R-:W-:Y:S05]  /*7670*/  @!P0 NANOSLEEP.SYNCS 0x989680 ;  /* 0x009896800000895d */ /* 0x004fea0003900000 */
[----:B------:R-:W2:Y:S02]  /*7680*/  @!P0 SYNCS.PHASECHK.TRANS64 P0, [R0+URZ], R3 ;  /* 0x00000003000085a7 */ /* 0x000ea400080010ff */
[----:B--2---:R-:W-:Y:S05]  /*7690*/  @!P0 BRA `(.L_x_123) ;  /* 0xfffffffc00f08947 */ /* 0x004fea000383ffff */
[----:B------:R-:W-:Y:S05]  /*76a0*/  BRA `(.L_x_124) ;  /* 0xffffffac00fc7947 */ /* 0x000fea000383ffff */
.L_x_42:
[----:B--2---:R-:W-:-:S07]  /*76b0*/  MOV R0, UR5 ;  /* 0x0000000500007c02 */ /* 0x004fce0008000f00 */
.L_x_125:
[----:B-1----:R1:W2:Y:S02]  /*76c0*/  SYNCS.PHASECHK.TRANS64.TRYWAIT P0, [R0+URZ], R3 ;  /* 0x00000003000075a7 */ /* 0x0022a400080011ff */
[----:B--2---:R-:W-:Y:S05]  /*76d0*/  @!P0 NANOSLEEP.SYNCS 0x989680 ;  /* 0x009896800000895d */ /* 0x004fea0003900000 */
[----:B------:R-:W2:Y:S02]  /*76e0*/  @!P0 SYNCS.PHASECHK.TRANS64 P0, [R0+URZ], R3 ;  /* 0x00000003000085a7 */ /* 0x000ea400080010ff */
[----:B--2---:R-:W-:Y:S05]  /*76f0*/  @!P0 BRA `(.L_x_125) ;  /* 0xfffffffc00f08947 */ /* 0x004fea000383ffff */
[----:B------:R-:W-:Y:S05]  /*7700*/  BRA `(.L_x_126) ;  /* 0xffffffb000087947 */ /* 0x000fea000383ffff */
.L_x_43:
[----:B--2---:R-:W-:-:S07]  /*7710*/  MOV R0, UR5 ;  /* 0x0000000500007c02 */ /* 0x004fce0008000f00 */
.L_x_127:
[----:B-1----:R1:W2:Y:S02]  /*7720*/  SYNCS.PHASECHK.TRANS64.TRYWAIT P0, [R0+URZ], R3 ;  /* 0x00000003000075a7 */ /* 0x0022a400080011ff */
[----:B--2---:R-:W-:Y:S05]  /*7730*/  @!P0 NANOSLEEP.SYNCS 0x989680 ;  /* 0x009896800000895d */ /* 0x004fea0003900000 */
[----:B------:R-:W2:Y:S02]  /*7740*/  @!P0 SYNCS.PHASECHK.TRANS64 P0, [R0+URZ], R3 ;  /* 0x00000003000085a7 */ /* 0x000ea400080010ff */
[----:B--2---:R-:W-:Y:S05]  /*7750*/  @!P0 BRA `(.L_x_127) ;  /* 0xfffffffc00f08947 */ /* 0x004fea000383ffff */
[----:B------:R-:W-:Y:S05]  /*7760*/  BRA `(.L_x_128) ;  /* 0xffffffb000147947 */ /* 0x000fea000383ffff */
.L_x_44:
[----:B--2---:R-:W-:-:S07]  /*7770*/  MOV R0, UR5 ;  /* 0x0000000500007c02 */ /* 0x004fce0008000f00 */
.L_x_129:
[----:B-1----:R1:W2:Y:S02]  /*7780*/  SYNCS.PHASECHK.TRANS64.TRYWAIT P0, [R0+URZ], R3 ;  /* 0x00000003000075a7 */ /* 0x0022a400080011ff */
[----:B--2---:R-:W-:Y:S05]  /*7790*/  @!P0 NANOSLEEP.SYNCS 0x989680 ;  /* 0x009896800000895d */ /* 0x004fea0003900000 */
[----:B------:R-:W2:Y:S02]  /*77a0*/  @!P0 SYNCS.PHASECHK.TRANS64 P0, [R0+URZ], R3 ;  /* 0x00000003000085a7 */ /* 0x000ea400080010ff */
[----:B--2---:R-:W-:Y:S05]  /*77b0*/  @!P0 BRA `(.L_x_129) ;  /* 0xfffffffc00f08947 */ /* 0x004fea000383ffff */
[----:B------:R-:W-:Y:S05]  /*77c0*/  BRA `(.L_x_130) ;  /* 0xffffffb000207947 */ /* 0x000fea000383ffff */
.L_x_45:
[----:B--2---:R-:W-:-:S07]  /*77d0*/  MOV R0, UR5 ;  /* 0x0000000500007c02 */ /* 0x004fce0008000f00 */
.L_x_131:
[----:B-1----:R1:W2:Y:S02]  /*77e0*/  SYNCS.PHASECHK.TRANS64.TRYWAIT P0, [R0+URZ], R3 ;  /* 0x00000003000075a7 */ /* 0x0022a400080011ff */
[----:B--2---:R-:W-:Y:S05]  /*77f0*/  @!P0 NANOSLEEP.SYNCS 0x989680 ;  /* 0x009896800000895d */ /* 0x004fea0003900000 */
[----:B------:R-:W2:Y:S02]  /*7800*/  @!P0 SYNCS.PHASECHK.TRANS64 P0, [R0+URZ], R3 ;  /* 0x00000003000085a7 */ /* 0x000ea400080010ff */
[----:B--2---:R-:W-:Y:S05]  /*7810*/  @!P0 BRA `(.L_x_131) ;  /* 0xfffffffc00f08947 */ /* 0x004fea000383ffff */
[----:B------:R-:W-:Y:S05]  /*7820*/  BRA `(.L_x_132) ;  /* 0xffffffb0002c7947 */ /* 0x000fea000383ffff */
.L_x_46:
[----:B--2---:R-:W-:-:S07]  /*7830*/  MOV R0, UR5 ;  /* 0x0000000500007c02 */ /* 0x004fce0008000f00 */
.L_x_133:
[----:B-1----:R1:W2:Y:S02]  /*7840*/  SYNCS.PHASECHK.TRANS64.TRYWAIT P0, [R0+URZ], R3 ;  /* 0x00000003000075a7 */ /* 0x0022a400080011ff */
[----:B--2---:R-:W-:Y:S05]  /*7850*/  @!P0 NANOSLEEP.SYNCS 0x989680 ;  /* 0x009896800000895d */ /* 0x004fea0003900000 */
[----:B------:R-:W2:Y:S02]  /*7860*/  @!P0 SYNCS.PHASECHK.TRANS64 P0, [R0+URZ], R3 ;  /* 0x00000003000085a7 */ /* 0x000ea400080010ff */
[----:B--2---:R-:W-:Y:S05]  /*7870*/  @!P0 BRA `(.L_x_133) ;  /* 0xfffffffc00f08947 */ /* 0x004fea000383ffff */
[----:B------:R-:W-:Y:S05]  /*7880*/  BRA `(.L_x_134) ;  /* 0xffffffb000387947 */ /* 0x000fea000383ffff */
.L_x_47:
[----:B--2---:R-:W-:-:S07]  /*7890*/  MOV R0, UR5 ;  /* 0x0000000500007c02 */ /* 0x004fce0008000f00 */
.L_x_135:
[----:B-1----:R1:W2:Y:S02]  /*78a0*/  SYNCS.PHASECHK.TRANS64.TRYWAIT P0, [R0+URZ], R3 ;  /* 0x00000003000075a7 */ /* 0x0022a400080011ff */
[----:B--2---:R-:W-:Y:S05]  /*78b0*/  @!P0 NANOSLEEP.SYNCS 0x989680 ;  /* 0x009896800000895d */ /* 0x004fea0003900000 */
[----:B------:R-:W2:Y:S02]  /*78c0*/  @!P0 SYNCS.PHASECHK.TRANS64 P0, [R0+URZ], R3 ;  /* 0x00000003000085a7 */ /* 0x000ea400080010ff */
[----:B--2---:R-:W-:Y:S05]  /*78d0*/  @!P0 BRA `(.L_x_135) ;  /* 0xfffffffc00f08947 */ /* 0x004fea000383ffff */
[----:B------:R-:W-:Y:S05]  /*78e0*/  BRA `(.L_x_136) ;  /* 0xffffffb000447947 */ /* 0x000fea000383ffff */
.L_x_48:
[----:B--2---:R-:W-:-:S07]  /*78f0*/  MOV R0, UR5 ;  /* 0x0000000500007c02 */ /* 0x004fce0008000f00 */
.L_x_137:
[----:B-1----:R1:W2:Y:S02]  /*7900*/  SYNCS.PHASECHK.TRANS64.TRYWAIT P0, [R0+URZ], R3 ;  /* 0x00000003000075a7 */ /* 0x0022a400080011ff */
[----:B--2---:R-:W-:Y:S05]  /*7910*/  @!P0 NANOSLEEP.SYNCS 0x989680 ;  /* 0x009896800000895d */ /* 0x004fea0003900000 */
[----:B------:R-:W2:Y:S02]  /*7920*/  @!P0 SYNCS.PHASECHK.TRANS64 P0, [R0+URZ], R3 ;  /* 0x00000003000085a7 */ /* 0x000ea400080010ff */
[----:B--2---:R-:W-:Y:S05]  /*7930*/  @!P0 BRA `(.L_x_137) ;  /* 0xfffffffc00f08947 */ /* 0x004fea000383ffff */
[----:B------:R-:W-:Y:S05]  /*7940*/  BRA `(.L_x_138) ;  /* 0xffffffb000507947 */ /* 0x000fea000383ffff */
.L_x_49:
[----:B--2---:R-:W-:-:S07]  /*7950*/  MOV R0, UR5 ;  /* 0x0000000500007c02 */ /* 0x004fce0008000f00 */
.L_x_139:
[----:B-1----:R1:W2:Y:S02]  /*7960*/  SYNCS.PHASECHK.TRANS64.TRYWAIT P0, [R0+URZ], R3 ;  /* 0x00000003000075a7 */ /* 0x0022a400080011ff */
[----:B--2---:R-:W-:Y:S05]  /*7970*/  @!P0 NANOSLEEP.SYNCS 0x989680 ;  /* 0x009896800000895d */ /* 0x004fea0003900000 */
[----:B------:R-:W2:Y:S02]  /*7980*/  @!P0 SYNCS.PHASECHK.TRANS64 P0, [R0+URZ], R3 ;  /* 0x00000003000085a7 */ /* 0x000ea400080010ff */
[----:B--2---:R-:W-:Y:S05]  /*7990*/  @!P0 BRA `(.L_x_139) ;  /* 0xfffffffc00f08947 */ /* 0x004fea000383ffff */
[----:B------:R-:W-:Y:S05]  /*79a0*/  BRA `(.L_x_140) ;  /* 0xffffffb0005c7947 */ /* 0x000fea000383ffff */
.L_x_50:
[----:B--2---:R-:W-:-:S07]  /*79b0*/  MOV R0, UR5 ;  /* 0x0000000500007c02 */ /* 0x004fce0008000f00 */
.L_x_141:
[----:B-1----:R1:W2:Y:S02]  /*79c0*/  SYNCS.PHASECHK.TRANS64.TRYWAIT P0, [R0+URZ], R3 ;  /* 0x00000003000075a7 */ /* 0x0022a400080011ff */
[----:B--2---:R-:W-:Y:S05]  /*79d0*/  @!P0 NANOSLEEP.SYNCS 0x989680 ;  /* 0x009896800000895d */ /* 0x004fea0003900000 */
[----:B------:R-:W2:Y:S02]  /*79e0*/  @!P0 SYNCS.PHASECHK.TRANS64 P0, [R0+URZ], R3 ;  /* 0x00000003000085a7 */ /* 0x000ea400080010ff */
[----:B--2---:R-:W-:Y:S05]  /*79f0*/  @!P0 BRA `(.L_x_141) ;  /* 0xfffffffc00f08947 */ /* 0x004fea000383ffff */
[----:B------:R-:W-:Y:S05]  /*7a00*/  BRA `(.L_x_142) ;  /* 0xffffffb000687947 */ /* 0x000fea000383ffff */
.L_x_51:
[----:B--2---:R-:W-:-:S07]  /*7a10*/  MOV R0, UR5 ;  /* 0x0000000500007c02 */ /* 0x004fce0008000f00 */
.L_x_143:
[----:B-1----:R1:W2:Y:S02]  /*7a20*/  SYNCS.PHASECHK.TRANS64.TRYWAIT P0, [R0+URZ], R3 ;  /* 0x00000003000075a7 */ /* 0x0022a400080011ff */
[----:B--2---:R-:W-:Y:S05]  /*7a30*/  @!P0 NANOSLEEP.SYNCS 0x989680 ;  /* 0x009896800000895d */ /* 0x004fea0003900000 */
[----:B------:R-:W2:Y:S02]  /*7a40*/  @!P0 SYNCS.PHASECHK.TRANS64 P0, [R0+URZ], R3 ;  /* 0x00000003000085a7 */ /* 0x000ea400080010ff */
[----:B--2---:R-:W-:Y:S05]  /*7a50*/  @!P0 BRA `(.L_x_143) ;  /* 0xfffffffc00f08947 */ /* 0x004fea000383ffff */
[----:B------:R-:W-:Y:S05]  /*7a60*/  BRA `(.L_x_144) ;  /* 0xffffffb000747947 */ /* 0x000fea000383ffff */
.L_x_52:
[----:B--2---:R-:W-:-:S07]  /*7a70*/  MOV R0, UR5 ;  /* 0x0000000500007c02 */ /* 0x004fce0008000f00 */
.L_x_145:
[----:B-1----:R1:W2:Y:S02]  /*7a80*/  SYNCS.PHASECHK.TRANS64.TRYWAIT P0, [R0+URZ], R3 ;  /* 0x00000003000075a7 */ /* 0x0022a400080011ff */
[----:B--2---:R-:W-:Y:S05]  /*7a90*/  @!P0 NANOSLEEP.SYNCS 0x989680 ;  /* 0x009896800000895d */ /* 0x004fea0003900000 */
[----:B------:R-:W2:Y:S02]  /*7aa0*/  @!P0 SYNCS.PHASECHK.TRANS64 P0, [R0+URZ], R3 ;  /* 0x00000003000085a7 */ /* 0x000ea400080010ff */
[----:B--2---:R-:W-:Y:S05]  /*7ab0*/  @!P0 BRA `(.L_x_145) ;  /* 0xfffffffc00f08947 */ /* 0x004fea000383ffff */
[----:B------:R-:W-:Y:S05]  /*7ac0*/  BRA `(.L_x_146) ;  /* 0xffffffb000807947 */ /* 0x000fea000383ffff */
.L_x_55:
[----:B-1----:R1:W2:Y:S02]  /*7ad0*/  SYNCS.PHASECHK.TRANS64.TRYWAIT P0, [R0+URZ+0x190], R9 ;  /* 0x00019009000075a7 */ /* 0x0022a400080011ff */
[----:B--2---:R-:W-:Y:S05]  /*7ae0*/  @!P0 NANOSLEEP.SYNCS 0x989680 ;  /* 0x009896800000895d */ /* 0x004fea0003900000 */
[----:B------:R-:W2:Y:S02]  /*7af0*/  @!P0 SYNCS.PHASECHK.TRANS64 P0, [R0+URZ+0x190], R9 ;  /* 0x00019009000085a7 */ /* 0x000ea400080010ff */
[----:B--2---:R-:W-:Y:S05]  /*7b00*/  @!P0 BRA `(.L_x_55) ;  /* 0xfffffffc00f08947 */ /* 0x004fea000383ffff */
[----:B------:R-:W-:Y:S05]  /*7b10*/  BRA `(.L_x_147) ;  /* 0xffffffb000e07947 */ /* 0x000fea000383ffff */
.L_x_56:
[----:B------:R-:W-:-:S07]  /*7b20*/  MOV R0, UR5 ;  /* 0x0000000500007c02 */ /* 0x000fce0008000f00 */
.L_x_148:
[----:B-1----:R1:W2:Y:S02]  /*7b30*/  SYNCS.PHASECHK.TRANS64.TRYWAIT P0, [R0+URZ+0x140], R11 ;  /* 0x0001400b000075a7 */ /* 0x0022a400080011ff */
[----:B--2---:R-:W-:Y:S05]  /*7b40*/  @!P0 NANOSLEEP.SYNCS 0x989680 ;  /* 0x009896800000895d */ /* 0x004fea0003900000 */
[----:B------:R-:W2:Y:S02]  /*7b50*/  @!P0 SYNCS.PHASECHK.TRANS64 P0, [R0+URZ+0x140], R11 ;  /* 0x0001400b000085a7 */ /* 0x000ea400080010ff */
[----:B--2---:R-:W-:Y:S05]  /*7b60*/  @!P0 BRA `(.L_x_148) ;  /* 0xfffffffc00f08947 */ /* 0x004fea000383ffff */
[----:B------:R-:W-:Y:S05]  /*7b70*/  BRA `(.L_x_149) ;  /* 0xffffffb000f07947 */ /* 0x000fea000383ffff */
.L_x_57:
[----:B-1----:R1:W2:Y:S02]  /*7b80*/  SYNCS.PHASECHK.TRANS64.TRYWAIT P1, [R0+URZ+0x130], R9 ;  /* 0x00013009000075a7 */ /* 0x0022a400080211ff */
[----:B--2---:R-:W-:Y:S05]  /*7b90*/  @!P1 NANOSLEEP.SYNCS 0x989680 ;  /* 0x009896800000995d */ /* 0x004fea0003900000 */
[----:B------:R-:W2:Y:S02]  /*7ba0*/  @!P1 SYNCS.PHASECHK.TRANS64 P1, [R0+URZ+0x130], R9 ;  /* 0x00013009000095a7 */ /* 0x000ea400080210ff */
[----:B--2---:R-:W-:Y:S05]  /*7bb0*/  @!P1 BRA `(.L_x_57) ;  /* 0xfffffffc00f09947 */ /* 0x004fea000383ffff */
[----:B------:R-:W-:Y:S05]  /*7bc0*/  BRA `(.L_x_150) ;  /* 0xffffffb400207947 */ /* 0x000fea000383ffff */
.L_x_60:
[----:B------:R-:W-:-:S07]  /*7bd0*/  MOV R0, UR5 ;  /* 0x0000000500007c02 */ /* 0x000fce0008000f00 */
.L_x_151:
[----:B-1----:R1:W2:Y:S02]  /*7be0*/  SYNCS.PHASECHK.TRANS64.TRYWAIT P0, [R0+URZ+0x140], R3 ;  /* 0x00014003000075a7 */ /* 0x0022a400080011ff */
[----:B--2---:R-:W-:Y:S05]  /*7bf0*/  @!P0 NANOSLEEP.SYNCS 0x989680 ;  /* 0x009896800000895d */ /* 0x004fea0003900000 */
[----:B------:R-:W2:Y:S02]  /*7c00*/  @!P0 SYNCS.PHASECHK.TRANS64 P0, [R0+URZ+0x140], R3 ;  /* 0x00014003000085a7 */ /* 0x000ea400080010ff */
[----:B--2---:R-:W-:Y:S05]  /*7c10*/  @!P0 BRA `(.L_x_151) ;  /* 0xfffffffc00f08947 */ /* 0x004fea000383ffff */
[----:B------:R-:W-:Y:S05]  /*7c20*/  BRA `(.L_x_59) ;  /* 0xffffffb400747947 */ /* 0x000fea000383ffff */
.L_x_67:
[----:B-1----:R1:W2:Y:S02]  /*7c30*/  SYNCS.PHASECHK.TRANS64.TRYWAIT P1, [R0+URZ+0x130], R5 ;  /* 0x00013005000075a7 */ /* 0x0022a400080211ff */
[----:B--2---:R-:W-:Y:S05]  /*7c40*/  @!P1 NANOSLEEP.SYNCS 0x989680 ;  /* 0x009896800000995d */ /* 0x004fea0003900000 */
[----:B------:R-:W2:Y:S02]  /*7c50*/  @!P1 SYNCS.PHASECHK.TRANS64 P1, [R0+URZ+0x130], R5 ;  /* 0x00013005000095a7 */ /* 0x000ea400080210ff */
[----:B--2---:R-:W-:Y:S05]  /*7c60*/  @!P1 BRA `(.L_x_67) ;  /* 0xfffffffc00f09947 */ /* 0x004fea000383ffff */
[----:B------:R-:W-:Y:S05]  /*7c70*/  BRA `(.L_x_152) ;  /* 0xffffffb800d47947 */ /* 0x000fea000383ffff */
.L_x_68:
[----:B------:R-:W-:-:S07]  /*7c80*/  MOV R3, UR8 ;  /* 0x0000000800037c02 */ /* 0x000fce0008000f00 */
.L_x_153:
[----:B-1----:R1:W2:Y:S02]  /*7c90*/  SYNCS.PHASECHK.TRANS64.TRYWAIT P0, [R3+URZ+0x170], R0 ;  /* 0x00017000030075a7 */ /* 0x0022a400080011ff */
[----:B--2---:R-:W-:Y:S05]  /*7ca0*/  @!P0 NANOSLEEP.SYNCS 0x989680 ;  /* 0x009896800000895d */ /* 0x004fea0003900000 */
[----:B------:R-:W2:Y:S02]  /*7cb0*/  @!P0 SYNCS.PHASECHK.TRANS64 P0, [R3+URZ+0x170], R0 ;  /* 0x00017000030085a7 */ /* 0x000ea400080010ff */
[----:B--2---:R-:W-:Y:S05]  /*7cc0*/  @!P0 BRA `(.L_x_153) ;  /* 0xfffffffc00f08947 */ /* 0x004fea000383ffff */
[----:B------:R-:W-:Y:S05]  /*7cd0*/  BRA `(.L_x_154) ;  /* 0xffffffbc000c7947 */ /* 0x000fea000383ffff */
.L_x_71:
[----:B------:R-:W-:Y:S07]  /*7ce0*/  MOV R0, UR7 ;  /* 0x0000000700007c02 */ /* 0x000fee0008000f00 */
.L_x_155:
[----:B-1----:R1:W2:Y:S02]  /*7cf0*/  SYNCS.PHASECHK.TRANS64.TRYWAIT P0, [R0+URZ], R3 ;  /* 0x00000003000075a7 */ /* 0x0022a400080011ff */
[----:B--2---:R-:W-:Y:S05]  /*7d00*/  @!P0 NANOSLEEP.SYNCS 0x989680 ;  /* 0x009896800000895d */ /* 0x004fea0003900000 */
[----:B------:R-:W2:Y:S02]  /*7d10*/  @!P0 SYNCS.PHASECHK.TRANS64 P0, [R0+URZ], R3 ;  /* 0x00000003000085a7 */ /* 0x000ea400080010ff */
[----:B--2---:R-:W-:Y:S05]  /*7d20*/  @!P0 BRA `(.L_x_155) ;  /* 0xfffffffc00f08947 */ /* 0x004fea000383ffff */
[----:B------:R-:W-:Y:S05]  /*7d30*/  BRA `(.L_x_70) ;  /* 0xffffffbc00287947 */ /* 0x000fea000383ffff */
.L_x_74:
[----:B------:R-:W-:-:S07]  /*7d40*/  MOV R0, UR5 ;  /* 0x0000000500007c02 */ /* 0x000fce0008000f00 */
.L_x_156:
[----:B--2---:R2:W3:Y:S02]  /*7d50*/  SYNCS.PHASECHK.TRANS64.TRYWAIT P0, [R0+URZ], R3 ;  /* 0x00000003000075a7 */ /* 0x0044e400080011ff */
[----:B---3--:R-:W-:Y:S05]  /*7d60*/  @!P0 NANOSLEEP.SYNCS 0x989680 ;  /* 0x009896800000895d */ /* 0x008fea0003900000 */
[----:B------:R-:W3:Y:S02]  /*7d70*/  @!P0 SYNCS.PHASECHK.TRANS64 P0, [R0+URZ], R3 ;  /* 0x00000003000085a7 */ /* 0x000ee400080010ff */
[----:B---3--:R-:W-:Y:S05]  /*7d80*/  @!P0 BRA `(.L_x_156) ;  /* 0xfffffffc00f08947 */ /* 0x008fea000383ffff */
[----:B------:R-:W-:Y:S05]  /*7d90*/  BRA `(.L_x_157) ;  /* 0xffffffbc00dc7947 */ /* 0x000fea000383ffff */
.L_x_75:
[----:B------:R-:W-:-:S07]  /*7da0*/  MOV R0, UR5 ;  /* 0x0000000500007c02 */ /* 0x000fce0008000f00 */
.L_x_158:
[----:B-1----:R1:W2:Y:S02]  /*7db0*/  SYNCS.PHASECHK.TRANS64.TRYWAIT P0, [R0+URZ], R3 ;  /* 0x00000003000075a7 */ /* 0x0022a400080011ff */
[----:B--2---:R-:W-:Y:S05]  /*7dc0*/  @!P0 NANOSLEEP.SYNCS 0x989680 ;  /* 0x009896800000895d */ /* 0x004fea0003900000 */
[----:B------:R-:W2:Y:S02]  /*7dd0*/  @!P0 SYNCS.PHASECHK.TRANS64 P0, [R0+URZ], R3 ;  /* 0x00000003000085a7 */ /* 0x000ea400080010ff */
[----:B--2---:R-:W-:Y:S05]  /*7de0*/  @!P0 BRA `(.L_x_158) ;  /* 0xfffffffc00f08947 */ /* 0x004fea000383ffff */
[----:B------:R-:W-:Y:S05]  /*7df0*/  BRA `(.L_x_159) ;  /* 0xffffffbc00e87947 */ /* 0x000fea000383ffff */
.L_x_76:
[----:B------:R-:W-:-:S07]  /*7e00*/  MOV R0, UR5 ;  /* 0x0000000500007c02 */ /* 0x000fce0008000f00 */
.L_x_160:
[----:B-1----:R1:W2:Y:S02]  /*7e10*/  SYNCS.PHASECHK.TRANS64.TRYWAIT P0, [R0+URZ], R3 ;  /* 0x00000003000075a7 */ /* 0x0022a400080011ff */
[----:B--2---:R-:W-:Y:S05]  /*7e20*/  @!P0 NANOSLEEP.SYNCS 0x989680 ;  /* 0x009896800000895d */ /* 0x004fea0003900000 */
[----:B------:R-:W2:Y:S02]  /*7e30*/  @!P0 SYNCS.PHASECHK.TRANS64 P0, [R0+URZ], R3 ;  /* 0x00000003000085a7 */ /* 0x000ea400080010ff */
[----:B--2---:R-:W-:Y:S05]  /*7e40*/  @!P0 BRA `(.L_x_160) ;  /* 0xfffffffc00f08947 */ /* 0x004fea000383ffff */
[----:B------:R-:W-:Y:S05]  /*7e50*/  BRA `(.L_x_161) ;  /* 0xffffffbc00f47947 */ /* 0x000fea000383ffff */
.L_x_77:
[----:B------:R-:W-:-:S07]  /*7e60*/  MOV R0, UR7 ;  /* 0x0000000700007c02 */ /* 0x000fce0008000f00 */
.L_x_162:
[----:B-1----:R1:W2:Y:S02]  /*7e70*/  SYNCS.PHASECHK.TRANS64.TRYWAIT P0, [R0+URZ], R3 ;  /* 0x00000003000075a7 */ /* 0x0022a400080011ff */
[----:B--2---:R-:W-:Y:S05]  /*7e80*/  @!P0 NANOSLEEP.SYNCS 0x989680 ;  /* 0x009896800000895d */ /* 0x004fea0003900000 */
[----:B------:R-:W2:Y:S02]  /*7e90*/  @!P0 SYNCS.PHASECHK.TRANS64 P0, [R0+URZ], R3 ;  /* 0x00000003000085a7 */ /* 0x000ea400080010ff */
[----:B--2---:R-:W-:Y:S05]  /*7ea0*/  @!P0 BRA `(.L_x_162) ;  /* 0xfffffffc00f08947 */ /* 0x004fea000383ffff */
[----:B------:R-:W-:Y:S05]  /*7eb0*/  BRA `(.L_x_163) ;  /* 0xffffffc000007947 */ /* 0x000fea000383ffff */
.L_x_82:
[----:B---3--:R3:W1:Y:S02]  /*7ec0*/  SYNCS.PHASECHK.TRANS64.TRYWAIT P0, [R0+URZ+0x130], R3 ;  /* 0x00013003000075a7 */ /* 0x00866400080011ff */
[----:B-1----:R-:W-:Y:S05]  /*7ed0*/  @!P0 NANOSLEEP.SYNCS 0x989680 ;  /* 0x009896800000895d */ /* 0x002fea0003900000 */
[----:B------:R-:W1:Y:S02]  /*7ee0*/  @!P0 SYNCS.PHASECHK.TRANS64 P0, [R0+URZ+0x130], R3 ;  /* 0x00013003000085a7 */ /* 0x000e6400080010ff */
[----:B-1----:R-:W-:Y:S05]  /*7ef0*/  @!P0 BRA `(.L_x_82) ;  /* 0xfffffffc00f08947 */ /* 0x002fea000383ffff */
[----:B------:R-:W-:Y:S05]  /*7f00*/  BRA `(.L_x_164) ;  /* 0xffffffc000fc7947 */ /* 0x000fea000383ffff */
.L_x_85:
[----:B------:R-:W-:Y:S07]  /*7f10*/  MOV R0, UR6 ;  /* 0x0000000600007c02 */ /* 0x000fee0008000f00 */
.L_x_165:
[----:B-1----:R1:W3:Y:S02]  /*7f20*/  SYNCS.PHASECHK.TRANS64.TRYWAIT P0, [R0+URZ+0x128], R3 ;  /* 0x00012803000075a7 */ /* 0x0022e400080011ff */
[----:B---3--:R-:W-:Y:S05]  /*7f30*/  @!P0 NANOSLEEP.SYNCS 0x989680 ;  /* 0x009896800000895d */ /* 0x008fea0003900000 */
[----:B------:R-:W3:Y:S02]  /*7f40*/  @!P0 SYNCS.PHASECHK.TRANS64 P0, [R0+URZ+0x128], R3 ;  /* 0x00012803000085a7 */ /* 0x000ee400080010ff */
[----:B---3--:R-:W-:Y:S05]  /*7f50*/  @!P0 BRA `(.L_x_165) ;  /* 0xfffffffc00f08947 */ /* 0x008fea000383ffff */
[----:B------:R-:W-:Y:S05]  /*7f60*/  BRA `(.L_x_84) ;  /* 0xffffffc400e87947 */ /* 0x000fea000383ffff */
.L_x_88:
[----:B------:R-:W-:Y:S07]  /*7f70*/  MOV R3, UR6 ;  /* 0x0000000600037c02 */ /* 0x000fee0008000f00 */
.L_x_166:
[----:B-1----:R1:W2:Y:S02]  /*7f80*/  SYNCS.PHASECHK.TRANS64.TRYWAIT P2, [R3+URZ+0x118], R28 ;  /* 0x0001181c030075a7 */ /* 0x0022a400080411ff */
[----:B--2---:R-:W-:Y:S05]  /*7f90*/  @!P2 NANOSLEEP.SYNCS 0x989680 ;  /* 0x009896800000a95d */ /* 0x004fea0003900000 */
[----:B------:R-:W2:Y:S02]  /*7fa0*/  @!P2 SYNCS.PHASECHK.TRANS64 P2, [R3+URZ+0x118], R28 ;  /* 0x0001181c0300a5a7 */ /* 0x000ea400080410ff */
[----:B--2---:R-:W-:Y:S05]  /*7fb0*/  @!P2 BRA `(.L_x_166) ;  /* 0xfffffffc00f0a947 */ /* 0x004fea000383ffff */
[----:B------:R-:W-:Y:S05]  /*7fc0*/  BRA `(.L_x_167) ;  /* 0xffffffc8007c7947 */ /* 0x000fea000383ffff */
.L_x_91:
[----:B--2---:R2:W4:Y:S02]  /*7fd0*/  SYNCS.PHASECHK.TRANS64.TRYWAIT P0, [R0+URZ+0x130], R3 ;  /* 0x00013003000075a7 */ /* 0x00452400080011ff */
[----:B----4-:R-:W-:Y:S05]  /*7fe0*/  @!P0 NANOSLEEP.SYNCS 0x989680 ;  /* 0x009896800000895d */ /* 0x010fea0003900000 */
[----:B------:R-:W4:Y:S02]  /*7ff0*/  @!P0 SYNCS.PHASECHK.TRANS64 P0, [R0+URZ+0x130], R3 ;  /* 0x00013003000085a7 */ /* 0x000f2400080010ff */
[----:B----4-:R-:W-:Y:S05]  /*8000*/  @!P0 BRA `(.L_x_91) ;  /* 0xfffffffc00f08947 */ /* 0x010fea000383ffff */
[----:B------:R-:W-:Y:S05]  /*8010*/  BRA `(.L_x_168) ;  /* 0xffffffcc00e07947 */ /* 0x000fea000383ffff */
.L_x_104:
[----:B-1----:R-:W-:Y:S04]  /*8020*/  MOV R0, UR49 ;  /* 0x0000003100007c02 */ /* 0x002fe80008000f00 */
[----:B------:R1:W2:Y:S03]  /*8030*/  SYNCS.PHASECHK.TRANS64.TRYWAIT P1, [R0+URZ+0x110], R3 ;  /* 0x00011003000075a7 */ /* 0x0002a600080211ff */
[----:B--2---:R-:W-:Y:S05]  /*8040*/  @!P1 NANOSLEEP.SYNCS 0x989680 ;  /* 0x009896800000995d */ /* 0x004fea0003900000 */
[----:B------:R-:W2:Y:S02]  /*8050*/  @!P1 SYNCS.PHASECHK.TRANS64 P1, [R0+URZ+0x110], R3 ;  /* 0x00011003000095a7 */ /* 0x000ea400080210ff */
[----:B--2---:R-:W-:Y:S05]  /*8060*/  @!P1 BRA `(.L_x_104) ;  /* 0xfffffffc00ec9947 */ /* 0x004fea000383ffff */
[----:B------:R-:W-:Y:S05]  /*8070*/  BRA `(.L_x_103) ;  /* 0xffffffdc005c7947 */ /* 0x000fea000383ffff */
.L_x_106:
[----:B-1----:R1:W2:Y:S02]  /*8080*/  SYNCS.PHASECHK.TRANS64.TRYWAIT P1, [R216+URZ+0x150], R5 ;  /* 0x00015005d80075a7 */ /* 0x0022a400080211ff */
[----:B--2---:R-:W-:Y:S05]  /*8090*/  @!P1 NANOSLEEP.SYNCS 0x989680 ;  /* 0x009896800000995d */ /* 0x004fea0003900000 */
[----:B------:R-:W2:Y:S02]  /*80a0*/  @!P1 SYNCS.PHASECHK.TRANS64 P1, [R216+URZ+0x150], R5 ;  /* 0x00015005d80095a7 */ /* 0x000ea400080210ff */
[----:B--2---:R-:W-:Y:S05]  /*80b0*/  @!P1 BRA `(.L_x_106) ;  /* 0xfffffffc00f09947 */ /* 0x004fea000383ffff */
[----:B------:R-:W-:Y:S05]  /*80c0*/  BRA `(.L_x_105) ;  /* 0xffffffdc00a07947 */ /* 0x000fea000383ffff */
        .weak           $__internal_0_$__cuda_sm10x_tcgen05_guardrail_trap_col_being_dealloced_not_returned_by_alloc
        .type           $__internal_0_$__cuda_sm10x_tcgen05_guardrail_trap_col_being_dealloced_not_returned_by_alloc,@function
        .size           $__internal_0_$__cuda_sm10x_tcgen05_guardrail_trap_col_being_dealloced_not_returned_by_alloc,($__internal_1_$__cuda_sm10x_tcgen05_guardrail_trap_phase_invalid_during_alloc - $__internal_0_$__cuda_sm10x_tcgen05_guardrail_trap_col_being_dealloced_not_returned_by_alloc)
$__internal_0_$__cuda_sm10x_tcgen05_guardrail_trap_col_being_dealloced_not_returned_by_alloc:
[----:B------:R-:W-:Y:S05]  /*80d0*/  BPT.TRAP 0x1 ;  /* 0x000000040000795c */ /* 0x000fea0000300000 */
[----:B------:R-:W-:-:S04]  /*80e0*/  HFMA2 R3, -RZ, RZ, 0, 0 ;  /* 0x00000000ff037431 */ /* 0x000fc800000001ff */
[----:B------:R-:W-:Y:S05]  /*80f0*/  RET.REL.NODEC R2 `(_ZN7cutlass13device_kernelINS_4gemm6kernel13GemmUniversalIN4cute5tupleIJiiiiEEENS1_10collective13CollectiveMmaINS1_35MainloopSm100TmaUmmaWarpSpecializedILi17ELi2ELi4ENS5_IJNS4_1CILi1EEESB_SB_EEEEENS5_IJNSA_ILi128EEENSA_ILi64EEESF_EEENS_12float_e4m3_tENS5_IJlSB_lEEESH_SI_NS4_8TiledMMAINS4_8MMA_AtomIJNS4_10MMA_TraitsINS4_19SM100_MMA_F8F6F4_SSEJSH_SH_fSE_SF_NS4_17integral_constantINS4_4UMMA5MajorELSP_0EEESQ_NSN_INSO_7ScaleInELSR_0EEESS_EEEEEENS4_6LayoutISC_NS5_IJNSA_ILi0EEESW_SW_EEEEENS5_IJNS4_10UnderscoreESZ_SZ_EEEEENS4_13SM90_TMA_LOADENS4_14ComposedLayoutINS4_7SwizzleILi2ELi4ELi3EEENS4_18smem_ptr_flag_bitsILi8EEENSV_INS5_IJNSA_ILi8EEESF_EEENS5_IJSF_SB_EEEEEEEvNS4_8identityES12_S1C_vS1D_EENS_8epilogue10collective18CollectiveEpilogueINS1F_23Sm100TmaWarpSpecializedILi1ELi1ELi64ELb0ELb0EEEJSG_NS5_IJNSV_ISE_SB_EENSV_ISF_SB_EEEEESH_SI_SH_SI_NS1F_6fusion15FusionCallbacksIS1J_NS1N_23LinCombPerRowBiasEltActINS1F_6thread4ReLuESH_fSH_SH_fLi16ELNS_15FloatRoundStyleE2EEESG_S1M_JEEENS4_5SM1004TMEM4LOAD26SM100_TMEM_LOAD_32dp32b64xES12_S1C_NS4_39AutoVectorizingCopyWithAssumedAlignmentILi128EEENS4_14SM90_TMA_STOREES1C_S20_S20_EEEvvEEEEvNT_6ParamsE) ;  /* 0xffffff7c02c07950 */ /* 0x000fea0003c3ffff */
        .weak           $__internal_1_$__cuda_sm10x_tcgen05_guardrail_trap_phase_invalid_during_alloc
        .type           $__internal_1_$__cuda_sm10x_tcgen05_guardrail_trap_phase_invalid_during_alloc,@function
        .size           $__internal_1_$__cuda_sm10x_tcgen05_guardrail_trap_phase_invalid_during_alloc,($__internal_2_$__cuda_sm10x_tcgen05_guardrail_trap_unallocated_columns_being_dealloced - $__internal_1_$__cuda_sm10x_tcgen05_guardrail_trap_phase_invalid_during_alloc)
$__internal_1_$__cuda_sm10x_tcgen05_guardrail_trap_phase_invalid_during_alloc:
[----:B------:R-:W-:Y:S05]  /*8100*/  BPT.TRAP 0x1 ;  /* 0x000000040000795c */ /* 0x000fea0000300000 */
[----:B------:R-:W-:-:S04]  /*8110*/  MOV R3, 0x0 ;  /* 0x0000000000037802 */ /* 0x000fc80000000f00 */
[----:B------:R-:W-:Y:S05]  /*8120*/  RET.REL.NODEC R2 `(_ZN7cutlass13device_kernelINS_4gemm6kernel13GemmUniversalIN4cute5tupleIJiiiiEEENS1_10collective13CollectiveMmaINS1_35MainloopSm100TmaUmmaWarpSpecializedILi17ELi2ELi4ENS5_IJNS4_1CILi1EEESB_SB_EEEEENS5_IJNSA_ILi128EEENSA_ILi64EEESF_EEENS_12float_e4m3_tENS5_IJlSB_lEEESH_SI_NS4_8TiledMMAINS4_8MMA_AtomIJNS4_10MMA_TraitsINS4_19SM100_MMA_F8F6F4_SSEJSH_SH_fSE_SF_NS4_17integral_constantINS4_4UMMA5MajorELSP_0EEESQ_NSN_INSO_7ScaleInELSR_0EEESS_EEEEEENS4_6LayoutISC_NS5_IJNSA_ILi0EEESW_SW_EEEEENS5_IJNS4_10UnderscoreESZ_SZ_EEEEENS4_13SM90_TMA_LOADENS4_14ComposedLayoutINS4_7SwizzleILi2ELi4ELi3EEENS4_18smem_ptr_flag_bitsILi8EEENSV_INS5_IJNSA_ILi8EEESF_EEENS5_IJSF_SB_EEEEEEEvNS4_8identityES12_S1C_vS1D_EENS_8epilogue10collective18CollectiveEpilogueINS1F_23Sm100TmaWarpSpecializedILi1ELi1ELi64ELb0ELb0EEEJSG_NS5_IJNSV_ISE_SB_EENSV_ISF_SB_EEEEESH_SI_SH_SI_NS1F_6fusion15FusionCallbacksIS1J_NS1N_23LinCombPerRowBiasEltActINS1F_6thread4ReLuESH_fSH_SH_fLi16ELNS_15FloatRoundStyleE2EEESG_S1M_JEEENS4_5SM1004TMEM4LOAD26SM100_TMEM_LOAD_32dp32b64xES12_S1C_NS4_39AutoVectorizingCopyWithAssumedAlignmentILi128EEENS4_14SM90_TMA_STOREES1C_S20_S20_EEEvvEEEEvNT_6ParamsE) ;  /* 0xffffff7c02b47950 */ /* 0x000fea0003c3ffff */
        .weak           $__internal_2_$__cuda_sm10x_tcgen05_guardrail_trap_unallocated_columns_being_dealloced
        .type           $__internal_2_$__cuda_sm10x_tcgen05_guardrail_trap_unallocated_columns_being_dealloced,@function
        .size           $__internal_2_$__cuda_sm10x_tcgen05_guardrail_trap_unallocated_columns_being_dealloced,(.L_x_170 - $__internal_2_$__cuda_sm10x_tcgen05_guardrail_trap_unallocated_columns_being_dealloced)
$__internal_2_$__cuda_sm10x_tcgen05_guardrail_trap_unallocated_columns_being_dealloced:
[----:B------:R-:W-:Y:S05]  /*8130*/  BPT.TRAP 0x1 ;  /* 0x000000040000795c */ /* 0x000fea0000300000 */
[----:B------:R-:W-:-:S04]  /*8140*/  HFMA2 R3, -RZ, RZ, 0, 0 ;  /* 0x00000000ff037431 */ /* 0x000fc800000001ff */
[----:B------:R-:W-:Y:S05]  /*8150*/  RET.REL.NODEC R2 `(_ZN7cutlass13device_kernelINS_4gemm6kernel13GemmUniversalIN4cute5tupleIJiiiiEEENS1_10collective13CollectiveMmaINS1_35MainloopSm100TmaUmmaWarpSpecializedILi17ELi2ELi4ENS5_IJNS4_1CILi1EEESB_SB_EEEEENS5_IJNSA_ILi128EEENSA_ILi64EEESF_EEENS_12float_e4m3_tENS5_IJlSB_lEEESH_SI_NS4_8TiledMMAINS4_8MMA_AtomIJNS4_10MMA_TraitsINS4_19SM100_MMA_F8F6F4_SSEJSH_SH_fSE_SF_NS4_17integral_constantINS4_4UMMA5MajorELSP_0EEESQ_NSN_INSO_7ScaleInELSR_0EEESS_EEEEEENS4_6LayoutISC_NS5_IJNSA_ILi0EEESW_SW_EEEEENS5_IJNS4_10UnderscoreESZ_SZ_EEEEENS4_13SM90_TMA_LOADENS4_14ComposedLayoutINS4_7SwizzleILi2ELi4ELi3EEENS4_18smem_ptr_flag_bitsILi8EEENSV_INS5_IJNSA_ILi8EEESF_EEENS5_IJSF_SB_EEEEEEEvNS4_8identityES12_S1C_vS1D_EENS_8epilogue10collective18CollectiveEpilogueINS1F_23Sm100TmaWarpSpecializedILi1ELi1ELi64ELb0ELb0EEEJSG_NS5_IJNSV_ISE_SB_EENSV_ISF_SB_EEEEESH_SI_SH_SI_NS1F_6fusion15FusionCallbacksIS1J_NS1N_23LinCombPerRowBiasEltActINS1F_6thread4ReLuESH_fSH_SH_fLi16ELNS_15FloatRoundStyleE2EEESG_S1M_JEEENS4_5SM1004TMEM4LOAD26SM100_TMEM_LOAD_32dp32b64xES12_S1C_NS4_39AutoVectorizingCopyWithAssumedAlignmentILi128EEENS4_14SM90_TMA_STOREES1C_S20_S20_EEEvvEEEEvNT_6ParamsE) ;  /* 0xffffff7c02a87950 */ /* 0x000fea0003c3ffff */
.L_x_169:
[----:B------:R-:W-:-:S00]  /*8160*/  BRA `(.L_x_169) ;  /* 0xfffffffc00fc7947 */ /* 0x000fc0000383ffff */
[----:B------:R-:W-:-:S00]  /*8170*/  NOP ;  /* 0x0000000000007918 */ /* 0x000fc00000000000 */
        /* <DEDUP_REMOVED lines=8> */
.L_x_170:


//--------------------- .nv.global.init           --------------------------
	.section	.nv.global.init,"aw",@progbits
.nv.global.init:
	.type		$str$27,@object
	.size		$str$27,($str$28 - $str$27)
$str$27:
        /*0000*/ 	.byte	0x28, 0x61, 0x64, 0x64, 0x72, 0x65, 0x73, 0x73, 0x20, 0x26, 0x20, 0x6d, 0x61, 0x73, 0x6b, 0x29
        /*0010*/ 	.byte	0x20, 0x3d, 0x3d, 0x20, 0x30, 0x00
	.type		$str$28,@object
	.size		$str$28,($str$26 - $str$28)
$str$28:
        /*0016*/ 	.byte	0x2f, 0x74, 0x6d, 0x70, 0x2f, 0x63, 0x75, 0x74, 0x6c, 0x61, 0x73, 0x73, 0x5f, 0x73, 0x77, 0x65
        /*0026*/ 	.byte	0x65, 0x70, 0x5f, 0x73, 0x72, 0x63, 0x2f, 0x69, 0x6e, 0x63, 0x6c, 0x75, 0x64, 0x65, 0x2f, 0x63
        /*0036*/ 	.byte	0x75, 0x74, 0x65, 0x2f, 0x70, 0x6f, 0x69, 0x6e, 0x74, 0x65, 0x72, 0x5f, 0x66, 0x6c, 0x61, 0x67
        /*0046*/ 	.byte	0x67, 0x65, 0x64, 0x2e, 0x68, 0x70, 0x70, 0x00
	.type		$str$26,@object
	.size		$str$26,($str$25 - $str$26)
$str$26:
        /*004e*/ 	.byte	0x2f, 0x74, 0x6d, 0x70, 0x2f, 0x63, 0x75, 0x74, 0x6c, 0x61, 0x73, 0x73, 0x5f, 0x73, 0x77, 0x65
        /*005e*/ 	.byte	0x65, 0x70, 0x5f, 0x73, 0x72, 0x63, 0x2f, 0x69, 0x6e, 0x63, 0x6c, 0x75, 0x64, 0x65, 0x2f, 0x63
        /*006e*/ 	.byte	0x75, 0x74, 0x65, 0x2f, 0x61, 0x74, 0x6f, 0x6d, 0x2f, 0x63, 0x6f, 0x70, 0x79, 0x5f, 0x74, 0x72
        /*007e*/ 	.byte	0x61, 0x69, 0x74, 0x73, 0x5f, 0x73, 0x6d, 0x31, 0x30, 0x30, 0x2e, 0x68, 0x70, 0x70, 0x00
	.type		$str$25,@object
	.size		$str$25,(__unnamed_1 - $str$25)
$str$25:
        /*008d*/ 	.byte	0x28, 0x28, 0x75, 0x69, 0x6e, 0x74, 0x33, 0x32, 0x5f, 0x74, 0x28, 0x74, 0x68, 0x72, 0x65, 0x61
        /*009d*/ 	.byte	0x64, 0x49, 0x64, 0x78, 0x2e, 0x78, 0x29, 0x20, 0x2f, 0x20, 0x33, 0x32, 0x29, 0x20, 0x25, 0x20
        /*00ad*/ 	.byte	0x34, 0x29, 0x20, 0x3d, 0x3d, 0x20, 0x28, 0x28, 0x28, 0x74, 0x6d, 0x65, 0x6d, 0x5f, 0x61, 0x64
        /*00bd*/ 	.byte	0x64, 0x72, 0x20, 0x3e, 0x3e, 0x20, 0x31, 0x36, 0x29, 0x20, 0x2f, 0x20, 0x33, 0x32, 0x29, 0x20
        /*00cd*/ 	.byte	0x25, 0x20, 0x34, 0x29, 0x00
	.type		__unnamed_1,@object
	.size		__unnamed_1,(__unnamed_2 - __unnamed_1)
__unnamed_1:
        /*00d2*/ 	.byte	0x61, 0x75, 0x74, 0x6f, 0x20, 0x63, 0x75, 0x74, 0x65, 0x3a, 0x3a, 0x61, 0x73, 0x5f, 0x70, 0x6f
        /* <DEDUP_REMOVED lines=24> */
        /*0262*/ 	.byte	0x43, 0x3c, 0x38, 0x31, 0x39, 0x32, 0x3e, 0x3e, 0x3e, 0x3e, 0x5d, 0x00
	.type		__unnamed_2,@object
	.size		__unnamed_2,(.L_2 - __unnamed_2)
__unnamed_2:
        /* <DEDUP_REMOVED lines=42> */
        /*050e*/ 	.byte	0x3e, 0x3e, 0x3e, 0x3e, 0x5d, 0x00
.L_2:


//--------------------- .nv.shared._ZN7cutlass13device_kernelINS_4gemm6kernel13GemmUniversalIN4cute5tupleIJiiiiEEENS1_10collective13CollectiveMmaINS1_35MainloopSm100TmaUmmaWarpSpecializedILi17ELi2ELi4ENS5_IJNS4_1CILi1EEESB_SB_EEEEENS5_IJNSA_ILi128EEENSA_ILi64EEESF_EEENS_12float_e4m3_tENS5_IJlSB_lEEESH_SI_NS4_8TiledMMAINS4_8MMA_AtomIJNS4_10MMA_TraitsINS4_19SM100_MMA_F8F6F4_SSEJSH_SH_fSE_SF_NS4_17integral_constantINS4_4UMMA5MajorELSP_0EEESQ_NSN_INSO_7ScaleInELSR_0EEESS_EEEEEENS4_6LayoutISC_NS5_IJNSA_ILi0EEESW_SW_EEEEENS5_IJNS4_10UnderscoreESZ_SZ_EEEEENS4_13SM90_TMA_LOADENS4_14ComposedLayoutINS4_7SwizzleILi2ELi4ELi3EEENS4_18smem_ptr_flag_bitsILi8EEENSV_INS5_IJNSA_ILi8EEESF_EEENS5_IJSF_SB_EEEEEEEvNS4_8identityES12_S1C_vS1D_EENS_8epilogue10collective18CollectiveEpilogueINS1F_23Sm100TmaWarpSpecializedILi1ELi1ELi64ELb0ELb0EEEJSG_NS5_IJNSV_ISE_SB_EENSV_ISF_SB_EEEEESH_SI_SH_SI_NS1F_6fusion15FusionCallbacksIS1J_NS1N_23LinCombPerRowBiasEltActINS1F_6thread4ReLuESH_fSH_SH_fLi16ELNS_15FloatRoundStyleE2EEESG_S1M_JEEENS4_5SM1004TMEM4LOAD26SM100_TMEM_LOAD_32dp32b64xES12_S1C_NS4_39AutoVectorizingCopyWithAssumedAlignmentILi128EEENS4_14SM90_TMA_STOREES1C_S20_S20_EEEvvEEEEvNT_6ParamsE --------------------------
	.section	.nv.shared._ZN7cutlass13device_kernelINS_4gemm6kernel13GemmUniversalIN4cute5tupleIJiiiiEEENS1_10collective13CollectiveMmaINS1_35MainloopSm100TmaUmmaWarpSpecializedILi17ELi2ELi4ENS5_IJNS4_1CILi1EEESB_SB_EEEEENS5_IJNSA_ILi128EEENSA_ILi64EEESF_EEENS_12float_e4m3_tENS5_IJlSB_lEEESH_SI_NS4_8TiledMMAINS4_8MMA_AtomIJNS4_10MMA_TraitsINS4_19SM100_MMA_F8F6F4_SSEJSH_SH_fSE_SF_NS4_17integral_constantINS4_4UMMA5MajorELSP_0EEESQ_NSN_INSO_7ScaleInELSR_0EEESS_EEEEEENS4_6LayoutISC_NS5_IJNSA_ILi0EEESW_SW_EEEEENS5_IJNS4_10UnderscoreESZ_SZ_EEEEENS4_13SM90_TMA_LOADENS4_14ComposedLayoutINS4_7SwizzleILi2ELi4ELi3EEENS4_18smem_ptr_flag_bitsILi8EEENSV_INS5_IJNSA_ILi8EEESF_EEENS5_IJSF_SB_EEEEEEEvNS4_8identityES12_S1C_vS1D_EENS_8epilogue10collective18CollectiveEpilogueINS1F_23Sm100TmaWarpSpecializedILi1ELi1ELi64ELb0ELb0EEEJSG_NS5_IJNSV_ISE_SB_EENSV_ISF_SB_EEEEESH_SI_SH_SI_NS1F_6fusion15FusionCallbacksIS1J_NS1N_23LinCombPerRowBiasEltActINS1F_6thread4ReLuESH_fSH_SH_fLi16ELNS_15FloatRoundStyleE2EEESG_S1M_JEEENS4_5SM1004TMEM4LOAD26SM100_TMEM_LOAD_32dp32b64xES12_S1C_NS4_39AutoVectorizingCopyWithAssumedAlignmentILi128EEENS4_14SM90_TMA_STOREES1C_S20_S20_EEEvvEEEEvNT_6ParamsE,"aw",@nobits
	.sectionflags	@""
	.align	16
	.zero		1024


//--------------------- .nv.shared.reserved.0     --------------------------
	.section	.nv.shared.reserved.0,"aw",@nobits
	.weak		__nv_reservedSMEM_offset_0_alias
	.size		__nv_reservedSMEM_offset_0_alias, 0, 64
	.other		__nv_reservedSMEM_offset_0_alias,@"STO_CUDA_RESERVED_SHARED STV_DEFAULT"
__nv_reservedSMEM_offset_0_alias:
	.zero		0
.nv.shared.reserved.0:
	.zero		64
	.weak		__nv_reservedSMEM_tcgen05_partition
	.type		__nv_reservedSMEM_tcgen05_partition,@object
	.size		__nv_reservedSMEM_tcgen05_partition,(.L_0 - __nv_reservedSMEM_tcgen05_partition)
__nv_reservedSMEM_tcgen05_partition:
	.zero		32
.L_0:


//--------------------- .nv.global                --------------------------
	.section	.nv.global,"aw",@nobits
.nv.global:
	.type		_ZN39_INTERNAL_e9e57cc7_4_k_cu_610852b9_33224cute1_E,@object
	.size		_ZN39_INTERNAL_e9e57cc7_4_k_cu_610852b9_33224cute1_E,(_ZN39_INTERNAL_e9e57cc7_4_k_cu_610852b9_33224cuda3std3__45__cpo6cbeginE - _ZN39_INTERNAL_e9e57cc7_4_k_cu_610852b9_33224cute1_E)
_ZN39_INTERNAL_e9e57cc7_4_k_cu_610852b9_33224cute1_E:
	.zero		1
	.type		_ZN39_INTERNAL_e9e57cc7_4_k_cu_610852b9_33224cuda3std3__45__cpo6cbeginE,@object
	.size		_ZN39_INTERNAL_e9e57cc7_4_k_cu_610852b9_33224cuda3std3__45__cpo6cbeginE,(_ZN39_INTERNAL_e9e57cc7_4_k_cu_610852b9_33224cuda3std3__48in_placeE - _ZN39_INTERNAL_e9e57cc7_4_k_cu_610852b9_33224cuda3std3__45__cpo6cbeginE)
_ZN39_INTERNAL_e9e57cc7_4_k_cu_610852b9_33224cuda3std3__45__cpo6cbeginE:
	.zero		1
	.type		_ZN39_INTERNAL_e9e57cc7_4_k_cu_610852b9_33224cuda3std3__48in_placeE,@object
	.size		_ZN39_INTERNAL_e9e57cc7_4_k_cu_610852b9_33224cuda3std3__48in_placeE,(_ZN39_INTERNAL_e9e57cc7_4_k_cu_610852b9_33224cuda3std6ranges3__45__cpo9iter_moveE - _ZN39_INTERNAL_e9e57cc7_4_k_cu_610852b9_33224cuda3std3__48in_placeE)
_ZN39_INTERNAL_e9e57cc7_4_k_cu_610852b9_33224cuda3std3__48in_placeE:
	.zero		1
	.type		_ZN39_INTERNAL_e9e57cc7_4_k_cu_610852b9_33224cuda3std6ranges3__45__cpo9iter_moveE,@object
	.size		_ZN39_INTERNAL_e9e57cc7_4_k_cu_610852b9_33224cuda3std6ranges3__45__cpo9iter_moveE,(_ZN39_INTERNAL_e9e57cc7_4_k_cu_610852b9_33224cuda3std3__45__cpo5beginE - _ZN39_INTERNAL_e9e57cc7_4_k_cu_610852b9_33224cuda3std6ranges3__45__cpo9iter_moveE)
_ZN39_INTERNAL_e9e57cc7_4_k_cu_610852b9_33224cuda3std6ranges3__45__cpo9iter_moveE:
	.zero		1
	.type		_ZN39_INTERNAL_e9e57cc7_4_k_cu_610852b9_33224cuda3std3__45__cpo5beginE,@object
	.size		_ZN39_INTERNAL_e9e57cc7_4_k_cu_610852b9_33224cuda3std3__45__cpo5beginE,(_ZN39_INTERNAL_e9e57cc7_4_k_cu_610852b9_33224cuda3std3__441_GLOBAL__N__e9e57cc7_4_k_cu_610852b9_33226ignoreE - _ZN39_INTERNAL_e9e57cc7_4_k_cu_610852b9_33224cuda3std3__45__cpo5beginE)
_ZN39_INTERNAL_e9e57cc7_4_k_cu_610852b9_33224cuda3std3__45__cpo5beginE:
	.zero		1
	.type		_ZN39_INTERNAL_e9e57cc7_4_k_cu_610852b9_33224cuda3std3__441_GLOBAL__N__e9e57cc7_4_k_cu_610852b9_33226ignoreE,@object
	.size		_ZN39_INTERNAL_e9e57cc7_4_k_cu_610852b9_33224cuda3std3__441_GLOBAL__N__e9e57cc7_4_k_cu_610852b9_33226ignoreE,(_ZN39_INTERNAL_e9e57cc7_4_k_cu_610852b9_33224cute7productE - _ZN39_INTERNAL_e9e57cc7_4_k_cu_610852b9_33224cuda3std3__441_GLOBAL__N__e9e57cc7_4_k_cu_610852b9_33226ignoreE)
_ZN39_INTERNAL_e9e57cc7_4_k_cu_610852b9_33224cuda3std3__441_GLOBAL__N__e9e57cc7_4_k_cu_610852b9_33226ignoreE:
	.zero		1
	.type		_ZN39_INTERNAL_e9e57cc7_4_k_cu_610852b9_33224cute7productE,@object
	.size		_ZN39_INTERNAL_e9e57cc7_4_k_cu_610852b9_33224cute7productE,(_ZN39_INTERNAL_e9e57cc7_4_k_cu_610852b9_33224cuda3std3__45__cpo3endE - _ZN39_INTERNAL_e9e57cc7_4_k_cu_610852b9_33224cute7productE)
_ZN39_INTERNAL_e9e57cc7_4_k_cu_610852b9_33224cute7productE:
	.zero		1
	.type		_ZN39_INTERNAL_e9e57cc7_4_k_cu_610852b9_33224cuda3std3__45__cpo3endE,@object
	.size		_ZN39_INTERNAL_e9e57cc7_4_k_cu_610852b9_33224cuda3std3__45__cpo3endE,(_ZN39_INTERNAL_e9e57cc7_4_k_cu_610852b9_33224cuda3std3__419piecewise_constructE - _ZN39_INTERNAL_e9e57cc7_4_k_cu_610852b9_33224cuda3std3__45__cpo3endE)
_ZN39_INTERNAL_e9e57cc7_4_k_cu_610852b9_33224cuda3std3__45__cpo3endE:
	.zero		1
	.type		_ZN39_INTERNAL_e9e57cc7_4_k_cu_610852b9_33224cuda3std3__419piecewise_constructE,@object
	.size		_ZN39_INTERNAL_e9e57cc7_4_k_cu_610852b9_33224cuda3std3__419piecewise_constructE,(_ZN39_INTERNAL_e9e57cc7_4_k_cu_610852b9_33224cuda3std3__45__cpo4cendE - _ZN39_INTERNAL_e9e57cc7_4_k_cu_610852b9_33224cuda3std3__419piecewise_constructE)
_ZN39_INTERNAL_e9e57cc7_4_k_cu_610852b9_33224cuda3std3__419piecewise_constructE:
	.zero		1
	.type		_ZN39_INTERNAL_e9e57cc7_4_k_cu_610852b9_33224cuda3std3__45__cpo4cendE,@object
	.size		_ZN39_INTERNAL_e9e57cc7_4_k_cu_610852b9_33224cuda3std3__45__cpo4cendE,(_ZN39_INTERNAL_e9e57cc7_4_k_cu_610852b9_33224cuda3std6ranges3__45__cpo4swapE - _ZN39_INTERNAL_e9e57cc7_4_k_cu_610852b9_33224cuda3std3__45__cpo4cendE)
_ZN39_INTERNAL_e9e57cc7_4_k_cu_610852b9_33224cuda3std3__45__cpo4cendE:
	.zero		1
	.type		_ZN39_INTERNAL_e9e57cc7_4_k_cu_610852b9_33224cuda3std6ranges3__45__cpo4swapE,@object
	.size		_ZN39_INTERNAL_e9e57cc7_4_k_cu_610852b9_33224cuda3std6ranges3__45__cpo4swapE,(.L_10 - _ZN39_INTERNAL_e9e57cc7_4_k_cu_610852b9_33224cuda3std6ranges3__45__cpo4swapE)
_ZN39_INTERNAL_e9e57cc7_4_k_cu_610852b9_33224cuda3std6ranges3__45__cpo4swapE:
	.zero		1
.L_10:


//--------------------- .nv.constant0._ZN7cutlass13device_kernelINS_4gemm6kernel13GemmUniversalIN4cute5tupleIJiiiiEEENS1_10collective13CollectiveMmaINS1_35MainloopSm100TmaUmmaWarpSpecializedILi17ELi2ELi4ENS5_IJNS4_1CILi1EEESB_SB_EEEEENS5_IJNSA_ILi128EEENSA_ILi64EEESF_EEENS_12float_e4m3_tENS5_IJlSB_lEEESH_SI_NS4_8TiledMMAINS4_8MMA_AtomIJNS4_10MMA_TraitsINS4_19SM100_MMA_F8F6F4_SSEJSH_SH_fSE_SF_NS4_17integral_constantINS4_4UMMA5MajorELSP_0EEESQ_NSN_INSO_7ScaleInELSR_0EEESS_EEEEEENS4_6LayoutISC_NS5_IJNSA_ILi0EEESW_SW_EEEEENS5_IJNS4_10UnderscoreESZ_SZ_EEEEENS4_13SM90_TMA_LOADENS4_14ComposedLayoutINS4_7SwizzleILi2ELi4ELi3EEENS4_18smem_ptr_flag_bitsILi8EEENSV_INS5_IJNSA_ILi8EEESF_EEENS5_IJSF_SB_EEEEEEEvNS4_8identityES12_S1C_vS1D_EENS_8epilogue10collective18CollectiveEpilogueINS1F_23Sm100TmaWarpSpecializedILi1ELi1ELi64ELb0ELb0EEEJSG_NS5_IJNSV_ISE_SB_EENSV_ISF_SB_EEEEESH_SI_SH_SI_NS1F_6fusion15FusionCallbacksIS1J_NS1N_23LinCombPerRowBiasEltActINS1F_6thread4ReLuESH_fSH_SH_fLi16ELNS_15FloatRoundStyleE2EEESG_S1M_JEEENS4_5SM1004TMEM4LOAD26SM100_TMEM_LOAD_32dp32b64xES12_S1C_NS4_39AutoVectorizingCopyWithAssumedAlignmentILi128EEENS4_14SM90_TMA_STOREES1C_S20_S20_EEEvvEEEEvNT_6ParamsE --------------------------
	.section	.nv.constant0._ZN7cutlass13device_kernelINS_4gemm6kernel13GemmUniversalIN4cute5tupleIJiiiiEEENS1_10collective13CollectiveMmaINS1_35MainloopSm100TmaUmmaWarpSpecializedILi17ELi2ELi4ENS5_IJNS4_1CILi1EEESB_SB_EEEEENS5_IJNSA_ILi128EEENSA_ILi64EEESF_EEENS_12float_e4m3_tENS5_IJlSB_lEEESH_SI_NS4_8TiledMMAINS4_8MMA_AtomIJNS4_10MMA_TraitsINS4_19SM100_MMA_F8F6F4_SSEJSH_SH_fSE_SF_NS4_17integral_constantINS4_4UMMA5MajorELSP_0EEESQ_NSN_INSO_7ScaleInELSR_0EEESS_EEEEEENS4_6LayoutISC_NS5_IJNSA_ILi0EEESW_SW_EEEEENS5_IJNS4_10UnderscoreESZ_SZ_EEEEENS4_13SM90_TMA_LOADENS4_14ComposedLayoutINS4_7SwizzleILi2ELi4ELi3EEENS4_18smem_ptr_flag_bitsILi8EEENSV_INS5_IJNSA_ILi8EEESF_EEENS5_IJSF_SB_EEEEEEEvNS4_8identityES12_S1C_vS1D_EENS_8epilogue10collective18CollectiveEpilogueINS1F_23Sm100TmaWarpSpecializedILi1ELi1ELi64ELb0ELb0EEEJSG_NS5_IJNSV_ISE_SB_EENSV_ISF_SB_EEEEESH_SI_SH_SI_NS1F_6fusion15FusionCallbacksIS1J_NS1N_23LinCombPerRowBiasEltActINS1F_6thread4ReLuESH_fSH_SH_fLi16ELNS_15FloatRoundStyleE2EEESG_S1M_JEEENS4_5SM1004TMEM4LOAD26SM100_TMEM_LOAD_32dp32b64xES12_S1C_NS4_39AutoVectorizingCopyWithAssumedAlignmentILi128EEENS4_14SM90_TMA_STOREES1C_S20_S20_EEEvvEEEEvNT_6ParamsE,"a",@progbits
	.sectionflags	@""
	.align	4
.nv.constant0._ZN7cutlass13device_kernelINS_4gemm6kernel13GemmUniversalIN4cute5tupleIJiiiiEEENS1_10collective13CollectiveMmaINS1_35MainloopSm100TmaUmmaWarpSpecializedILi17ELi2ELi4ENS5_IJNS4_1CILi1EEESB_SB_EEEEENS5_IJNSA_ILi128EEENSA_ILi64EEESF_EEENS_12float_e4m3_tENS5_IJlSB_lEEESH_SI_NS4_8TiledMMAINS4_8MMA_AtomIJNS4_10MMA_TraitsINS4_19SM100_MMA_F8F6F4_SSEJSH_SH_fSE_SF_NS4_17integral_constantINS4_4UMMA5MajorELSP_0EEESQ_NSN_INSO_7ScaleInELSR_0EEESS_EEEEEENS4_6LayoutISC_NS5_IJNSA_ILi0EEESW_SW_EEEEENS5_IJNS4_10UnderscoreESZ_SZ_EEEEENS4_13SM90_TMA_LOADENS4_14ComposedLayoutINS4_7SwizzleILi2ELi4ELi3EEENS4_18smem_ptr_flag_bitsILi8EEENSV_INS5_IJNSA_ILi8EEESF_EEENS5_IJSF_SB_EEEEEEEvNS4_8identityES12_S1C_vS1D_EENS_8epilogue10collective18CollectiveEpilogueINS1F_23Sm100TmaWarpSpecializedILi1ELi1ELi64ELb0ELb0EEEJSG_NS5_IJNSV_ISE_SB_EENSV_ISF_SB_EEEEESH_SI_SH_SI_NS1F_6fusion15FusionCallbacksIS1J_NS1N_23LinCombPerRowBiasEltActINS1F_6thread4ReLuESH_fSH_SH_fLi16ELNS_15FloatRoundStyleE2EEESG_S1M_JEEENS4_5SM1004TMEM4LOAD26SM100_TMEM_LOAD_32dp32b64xES12_S1C_NS4_39AutoVectorizingCopyWithAssumedAlignmentILi128EEENS4_14SM90_TMA_STOREES1C_S20_S20_EEEvvEEEEvNT_6ParamsE:
	.zero		2944


//--------------------- SYMBOLS --------------------------

	.type		.nv.reservedSmem.offset0,@object
	.size		.nv.reservedSmem.offset0,0x4
	.type		.nv.reservedSmem.cap,@object
	.size		.nv.reservedSmem.cap,0x4
	.type		__assertfail,@function
